	.target	sm_90a

	.elftype	@"ET_EXEC"


//--------------------- .note.nv.tkinfo           --------------------------
	.section	.note.nv.tkinfo,"",@"SHT_NOTE"
	.sectionflags	@"SHF_NOTE_NV_TKINFO"
	.tkinfo
        /*0018*/ 	.word	0x00000002
        /*0030*/ 	.string	""
        /*0030*/ 	.string	"ptxas"
        /*0030*/ 	.string	"Cuda compilation tools, release 13.0, V13.0.88"
        /*0030*/ 	.string	"Build cuda_13.0.r13.0/compiler.36424714_0"
        /*0030*/ 	.string	"-arch sm_90a -m 64 "



//--------------------- .note.nv.cuinfo           --------------------------
	.section	.note.nv.cuinfo,"",@"SHT_NOTE"
	.sectionflags	@"SHF_NOTE_NV_CUINFO"
        /*0018*/ 	.short	0x0002
        /*001a*/ 	.short	0x005a
        /*001c*/ 	.short	0x0082
	.zero		2


//--------------------- .nv.info                  --------------------------
	.section	.nv.info,"",@"SHT_CUDA_INFO"
	.align	4


	//----- nvinfo : EIATTR_REGCOUNT
	.align		4
        /*0000*/ 	.byte	0x04, 0x2f
        /*0002*/ 	.short	(.L_12 - .L_11)
	.align		4
.L_11:
        /*0004*/ 	.word	index@(_ZN7cutlass13device_kernelINS_4gemm6kernel13GemmUniversalIN4cute5tupleIJiiiiEEENS1_10collective13CollectiveMmaINS1_40MainloopSm90TmaGmmaWarpSpecializedSparseILi3ENS5_IJNS4_1CILi2EEENSA_ILi1EEESC_EEENS1_35KernelTmaWarpSpecializedCooperativeEEENS5_IJNSA_ILi256EEENSA_ILi128EEESH_EEENS_10bfloat16_tENS5_IJNS4_6LayoutINS5_IJiNS5_IJSB_iEEEiEEENS5_IJlNS5_IJSC_SB_EEElEEEEENSK_INS5_IJNS5_IJNS5_IJNSA_ILi8EEESB_NSA_ILi4EEEEEEiEEENS5_IJNS5_IJNSA_ILi16EEESB_SR_EEEiEEEiEEENS5_IJNS5_IJNS5_IJSH_SU_NSA_ILi2048EEEEEENSA_ILi8192EEEEEENS5_IJNS5_IJSC_NSA_ILi1024EEENSA_ILi32EEEEEElEEElEEEEEEEESJ_NS5_IJlSC_lEEENS4_8TiledMMAINS4_8MMA_AtomIJNS4_4SM904GMMA6SPARSE29GMMA_64x128x32_F32BF16BF16_SSILNS1D_5MajorE0ELS1G_0ELNS1D_7ScaleInE1ELS1H_1ELNS1D_9SparseSelE0EEEEEENSK_ISD_NS5_IJSC_NSA_ILi0EEES1L_EEEEENS5_IJNS4_10UnderscoreES1O_S1O_EEEEENS4_13SM90_TMA_LOADENS4_14ComposedLayoutINS4_7SwizzleILi3ELi4ELi3EEENS4_25smem_sparse_ptr_flag_bitsILi2ELi16EEENSK_INS5_IJNS5_IJSC_SQ_EEENS5_IJSB_NSA_ILi64EEEEEEEEENS5_IJNS5_IJS1L_SH_EEESN_EEEEEEEvNS4_8identityENS4_23SM90_TMA_LOAD_MULTICASTENS1S_IS1U_NS4_18smem_ptr_flag_bitsILi16EEENSK_INS5_IJSQ_S1Y_EEENS5_IJS1Y_SC_EEEEEEEvS25_EENS_8epilogue10collective6detail29Sm90TmaWarpSpecializedAdapterINS2F_15DefaultEpilogueIfNS5_IJSC_llEEES2J_NS2E_6thread17LinearCombinationIfLi1EffLNS2K_9ScaleType4KindE0ELNS_15FloatRoundStyleE2EfEENS1_15EpilogueDefaultEEEEEvvEEEEvNT_6ParamsE)
        /*0008*/ 	.word	0x000000a8


	//----- nvinfo : EIATTR_FRAME_SIZE
	.align		4
.L_12:
        /*000c*/ 	.byte	0x04, 0x11
        /*000e*/ 	.short	(.L_14 - .L_13)
	.align		4
.L_13:
        /*0010*/ 	.word	index@(_ZN7cutlass13device_kernelINS_4gemm6kernel13GemmUniversalIN4cute5tupleIJiiiiEEENS1_10collective13CollectiveMmaINS1_40MainloopSm90TmaGmmaWarpSpecializedSparseILi3ENS5_IJNS4_1CILi2EEENSA_ILi1EEESC_EEENS1_35KernelTmaWarpSpecializedCooperativeEEENS5_IJNSA_ILi256EEENSA_ILi128EEESH_EEENS_10bfloat16_tENS5_IJNS4_6LayoutINS5_IJiNS5_IJSB_iEEEiEEENS5_IJlNS5_IJSC_SB_EEElEEEEENSK_INS5_IJNS5_IJNS5_IJNSA_ILi8EEESB_NSA_ILi4EEEEEEiEEENS5_IJNS5_IJNSA_ILi16EEESB_SR_EEEiEEEiEEENS5_IJNS5_IJNS5_IJSH_SU_NSA_ILi2048EEEEEENSA_ILi8192EEEEEENS5_IJNS5_IJSC_NSA_ILi1024EEENSA_ILi32EEEEEElEEElEEEEEEEESJ_NS5_IJlSC_lEEENS4_8TiledMMAINS4_8MMA_AtomIJNS4_4SM904GMMA6SPARSE29GMMA_64x128x32_F32BF16BF16_SSILNS1D_5MajorE0ELS1G_0ELNS1D_7ScaleInE1ELS1H_1ELNS1D_9SparseSelE0EEEEEENSK_ISD_NS5_IJSC_NSA_ILi0EEES1L_EEEEENS5_IJNS4_10UnderscoreES1O_S1O_EEEEENS4_13SM90_TMA_LOADENS4_14ComposedLayoutINS4_7SwizzleILi3ELi4ELi3EEENS4_25smem_sparse_ptr_flag_bitsILi2ELi16EEENSK_INS5_IJNS5_IJSC_SQ_EEENS5_IJSB_NSA_ILi64EEEEEEEEENS5_IJNS5_IJS1L_SH_EEESN_EEEEEEEvNS4_8identityENS4_23SM90_TMA_LOAD_MULTICASTENS1S_IS1U_NS4_18smem_ptr_flag_bitsILi16EEENSK_INS5_IJSQ_S1Y_EEENS5_IJS1Y_SC_EEEEEEEvS25_EENS_8epilogue10collective6detail29Sm90TmaWarpSpecializedAdapterINS2F_15DefaultEpilogueIfNS5_IJSC_llEEES2J_NS2E_6thread17LinearCombinationIfLi1EffLNS2K_9ScaleType4KindE0ELNS_15FloatRoundStyleE2EfEENS1_15EpilogueDefaultEEEEEvvEEEEvNT_6ParamsE)
        /*0014*/ 	.word	0x00000000


	//----- nvinfo : EIATTR_MIN_STACK_SIZE
	.align		4
.L_14:
        /*0018*/ 	.byte	0x04, 0x12
        /*001a*/ 	.short	(.L_16 - .L_15)
	.align		4
.L_15:
        /*001c*/ 	.word	index@(_ZN7cutlass13device_kernelINS_4gemm6kernel13GemmUniversalIN4cute5tupleIJiiiiEEENS1_10collective13CollectiveMmaINS1_40MainloopSm90TmaGmmaWarpSpecializedSparseILi3ENS5_IJNS4_1CILi2EEENSA_ILi1EEESC_EEENS1_35KernelTmaWarpSpecializedCooperativeEEENS5_IJNSA_ILi256EEENSA_ILi128EEESH_EEENS_10bfloat16_tENS5_IJNS4_6LayoutINS5_IJiNS5_IJSB_iEEEiEEENS5_IJlNS5_IJSC_SB_EEElEEEEENSK_INS5_IJNS5_IJNS5_IJNSA_ILi8EEESB_NSA_ILi4EEEEEEiEEENS5_IJNS5_IJNSA_ILi16EEESB_SR_EEEiEEEiEEENS5_IJNS5_IJNS5_IJSH_SU_NSA_ILi2048EEEEEENSA_ILi8192EEEEEENS5_IJNS5_IJSC_NSA_ILi1024EEENSA_ILi32EEEEEElEEElEEEEEEEESJ_NS5_IJlSC_lEEENS4_8TiledMMAINS4_8MMA_AtomIJNS4_4SM904GMMA6SPARSE29GMMA_64x128x32_F32BF16BF16_SSILNS1D_5MajorE0ELS1G_0ELNS1D_7ScaleInE1ELS1H_1ELNS1D_9SparseSelE0EEEEEENSK_ISD_NS5_IJSC_NSA_ILi0EEES1L_EEEEENS5_IJNS4_10UnderscoreES1O_S1O_EEEEENS4_13SM90_TMA_LOADENS4_14ComposedLayoutINS4_7SwizzleILi3ELi4ELi3EEENS4_25smem_sparse_ptr_flag_bitsILi2ELi16EEENSK_INS5_IJNS5_IJSC_SQ_EEENS5_IJSB_NSA_ILi64EEEEEEEEENS5_IJNS5_IJS1L_SH_EEESN_EEEEEEEvNS4_8identityENS4_23SM90_TMA_LOAD_MULTICASTENS1S_IS1U_NS4_18smem_ptr_flag_bitsILi16EEENSK_INS5_IJSQ_S1Y_EEENS5_IJS1Y_SC_EEEEEEEvS25_EENS_8epilogue10collective6detail29Sm90TmaWarpSpecializedAdapterINS2F_15DefaultEpilogueIfNS5_IJSC_llEEES2J_NS2E_6thread17LinearCombinationIfLi1EffLNS2K_9ScaleType4KindE0ELNS_15FloatRoundStyleE2EfEENS1_15EpilogueDefaultEEEEEvvEEEEvNT_6ParamsE)
        /*0020*/ 	.word	0x00000000
.L_16:


//--------------------- .nv.compat                --------------------------
	.section	.nv.compat,"",@"SHT_CUDA_COMPAT_INFO"
	.align	4
        /*0000*/ 	.byte	0x02, 0x09, 0x01, 0x00, 0x02, 0x02, 0x04, 0x00, 0x02, 0x05, 0x05, 0x00, 0x03, 0x07, 0x01, 0x01
        /*0010*/ 	.byte	0x02, 0x03, 0x01, 0x00, 0x02, 0x06, 0x01, 0x00, 0x04, 0x0b, 0x08, 0x00, 0x00, 0x00, 0x00, 0x00
        /*0020*/ 	.byte	0x00, 0x00, 0x00, 0x00


//--------------------- .nv.info._ZN7cutlass13device_kernelINS_4gemm6kernel13GemmUniversalIN4cute5tupleIJiiiiEEENS1_10collective13CollectiveMmaINS1_40MainloopSm90TmaGmmaWarpSpecializedSparseILi3ENS5_IJNS4_1CILi2EEENSA_ILi1EEESC_EEENS1_35KernelTmaWarpSpecializedCooperativeEEENS5_IJNSA_ILi256EEENSA_ILi128EEESH_EEENS_10bfloat16_tENS5_IJNS4_6LayoutINS5_IJiNS5_IJSB_iEEEiEEENS5_IJlNS5_IJSC_SB_EEElEEEEENSK_INS5_IJNS5_IJNS5_IJNSA_ILi8EEESB_NSA_ILi4EEEEEEiEEENS5_IJNS5_IJNSA_ILi16EEESB_SR_EEEiEEEiEEENS5_IJNS5_IJNS5_IJSH_SU_NSA_ILi2048EEEEEENSA_ILi8192EEEEEENS5_IJNS5_IJSC_NSA_ILi1024EEENSA_ILi32EEEEEElEEElEEEEEEEESJ_NS5_IJlSC_lEEENS4_8TiledMMAINS4_8MMA_AtomIJNS4_4SM904GMMA6SPARSE29GMMA_64x128x32_F32BF16BF16_SSILNS1D_5MajorE0ELS1G_0ELNS1D_7ScaleInE1ELS1H_1ELNS1D_9SparseSelE0EEEEEENSK_ISD_NS5_IJSC_NSA_ILi0EEES1L_EEEEENS5_IJNS4_10UnderscoreES1O_S1O_EEEEENS4_13SM90_TMA_LOADENS4_14ComposedLayoutINS4_7SwizzleILi3ELi4ELi3EEENS4_25smem_sparse_ptr_flag_bitsILi2ELi16EEENSK_INS5_IJNS5_IJSC_SQ_EEENS5_IJSB_NSA_ILi64EEEEEEEEENS5_IJNS5_IJS1L_SH_EEESN_EEEEEEEvNS4_8identityENS4_23SM90_TMA_LOAD_MULTICASTENS1S_IS1U_NS4_18smem_ptr_flag_bitsILi16EEENSK_INS5_IJSQ_S1Y_EEENS5_IJS1Y_SC_EEEEEEEvS25_EENS_8epilogue10collective6detail29Sm90TmaWarpSpecializedAdapterINS2F_15DefaultEpilogueIfNS5_IJSC_llEEES2J_NS2E_6thread17LinearCombinationIfLi1EffLNS2K_9ScaleType4KindE0ELNS_15FloatRoundStyleE2EfEENS1_15EpilogueDefaultEEEEEvvEEEEvNT_6ParamsE --------------------------
	.section	.nv.info._ZN7cutlass13device_kernelINS_4gemm6kernel13GemmUniversalIN4cute5tupleIJiiiiEEENS1_10collective13CollectiveMmaINS1_40MainloopSm90TmaGmmaWarpSpecializedSparseILi3ENS5_IJNS4_1CILi2EEENSA_ILi1EEESC_EEENS1_35KernelTmaWarpSpecializedCooperativeEEENS5_IJNSA_ILi256EEENSA_ILi128EEESH_EEENS_10bfloat16_tENS5_IJNS4_6LayoutINS5_IJiNS5_IJSB_iEEEiEEENS5_IJlNS5_IJSC_SB_EEElEEEEENSK_INS5_IJNS5_IJNS5_IJNSA_ILi8EEESB_NSA_ILi4EEEEEEiEEENS5_IJNS5_IJNSA_ILi16EEESB_SR_EEEiEEEiEEENS5_IJNS5_IJNS5_IJSH_SU_NSA_ILi2048EEEEEENSA_ILi8192EEEEEENS5_IJNS5_IJSC_NSA_ILi1024EEENSA_ILi32EEEEEElEEElEEEEEEEESJ_NS5_IJlSC_lEEENS4_8TiledMMAINS4_8MMA_AtomIJNS4_4SM904GMMA6SPARSE29GMMA_64x128x32_F32BF16BF16_SSILNS1D_5MajorE0ELS1G_0ELNS1D_7ScaleInE1ELS1H_1ELNS1D_9SparseSelE0EEEEEENSK_ISD_NS5_IJSC_NSA_ILi0EEES1L_EEEEENS5_IJNS4_10UnderscoreES1O_S1O_EEEEENS4_13SM90_TMA_LOADENS4_14ComposedLayoutINS4_7SwizzleILi3ELi4ELi3EEENS4_25smem_sparse_ptr_flag_bitsILi2ELi16EEENSK_INS5_IJNS5_IJSC_SQ_EEENS5_IJSB_NSA_ILi64EEEEEEEEENS5_IJNS5_IJS1L_SH_EEESN_EEEEEEEvNS4_8identityENS4_23SM90_TMA_LOAD_MULTICASTENS1S_IS1U_NS4_18smem_ptr_flag_bitsILi16EEENSK_INS5_IJSQ_S1Y_EEENS5_IJS1Y_SC_EEEEEEEvS25_EENS_8epilogue10collective6detail29Sm90TmaWarpSpecializedAdapterINS2F_15DefaultEpilogueIfNS5_IJSC_llEEES2J_NS2E_6thread17LinearCombinationIfLi1EffLNS2K_9ScaleType4KindE0ELNS_15FloatRoundStyleE2EfEENS1_15EpilogueDefaultEEEEEvvEEEEvNT_6ParamsE,"",@"SHT_CUDA_INFO"
	.sectionflags	@""
	.align	4


	//----- nvinfo : EIATTR_CUDA_API_VERSION
	.align		4
        /*0000*/ 	.byte	0x04, 0x37
        /*0002*/ 	.short	(.L_18 - .L_17)
.L_17:
        /*0004*/ 	.word	0x00000082


	//----- nvinfo : EIATTR_KPARAM_INFO
	.align		4
.L_18:
        /*0008*/ 	.byte	0x04, 0x17
        /*000a*/ 	.short	(.L_20 - .L_19)
.L_19:
        /*000c*/ 	.word	0x00000000
        /*0010*/ 	.short	0x0000
        /*0012*/ 	.short	0x0070
        /*0014*/ 	.byte	0x00, 0xf0, 0x01, 0x14


	//----- nvinfo : EIATTR_SPARSE_MMA_MASK
	.align		4
.L_20:
        /*0018*/ 	.byte	0x03, 0x50
        /*001a*/ 	.short	0x0002


	//----- nvinfo : EIATTR_MAXREG_COUNT
	.align		4
        /*001c*/ 	.byte	0x03, 0x1b
        /*001e*/ 	.short	0x00a8


	//----- nvinfo : EIATTR_NUM_BARRIERS
	.align		4
        /*0020*/ 	.byte	0x02, 0x4c
        /*0022*/ 	.byte	0x01
	.zero		1


	//----- nvinfo : EIATTR_MERCURY_ISA_VERSION
	.align		4
        /*0024*/ 	.byte	0x03, 0x5f
        /*0026*/ 	.short	0x0101


	//----- nvinfo : EIATTR_INT_WARP_WIDE_INSTR_OFFSETS
	.align		4
        /*0028*/ 	.byte	0x04, 0x31
        /*002a*/ 	.short	(.L_22 - .L_21)


	//   ....[0]....
.L_21:
        /*002c*/ 	.word	0x00000580


	//   ....[1]....
        /*0030*/ 	.word	0x00000590


	//   ....[2]....
        /*0034*/ 	.word	0x000006f0


	//----- nvinfo : EIATTR_COOP_GROUP_MASK_REGIDS
	.align		4
.L_22:
        /*0038*/ 	.byte	0x04, 0x29
        /*003a*/ 	.short	(.L_24 - .L_23)


	//   ....[0]....
.L_23:
        /*003c*/ 	.word	0xffffffff


	//   ....[1]....
        /*0040*/ 	.word	0xffffffff


	//   ....[2]....
        /*0044*/ 	.word	0xffffffff


	//   ....[3]....
        /*0048*/ 	.word	0xffffffff


	//   ....[4]....
        /*004c*/ 	.word	0xffffffff


	//   ....[5]....
        /*0050*/ 	.word	0xffffffff


	//----- nvinfo : EIATTR_COOP_GROUP_INSTR_OFFSETS
	.align		4
.L_24:
        /*0054*/ 	.byte	0x04, 0x28
        /*0056*/ 	.short	(.L_26 - .L_25)


	//   ....[0]....
.L_25:
        /*0058*/ 	.word	0x00000060


	//   ....[1]....
        /*005c*/ 	.word	0x00000070


	//   ....[2]....
        /*0060*/ 	.word	0x000001c0


	//   ....[3]....
        /*0064*/ 	.word	0x000003d0


	//   ....[4]....
        /*0068*/ 	.word	0x00000810


	//   ....[5]....
        /*006c*/ 	.word	0x000012e0


	//----- nvinfo : EIATTR_REG_RECONFIG
	.align		4
.L_26:
        /*0070*/ 	.byte	0x01, 0x54
	.zero		2


	//----- nvinfo : EIATTR_MBARRIER_INSTR_OFFSETS
	.align		4
        /*0074*/ 	.byte	0x04, 0x39
        /*0076*/ 	.short	(.L_28 - .L_27)


	//   ....[0]....
.L_27:
        /*0078*/ 	.word	0x00000340
        /*007c*/ 	.word	0x000000ff
        /*0080*/ 	.word	0x00000000
        /*0084*/ 	.short	0x0100
        /*0086*/ 	.byte	0x0a
	.zero		1


	//   ....[1]....
        /*0088*/ 	.word	0x00000350
        /*008c*/ 	.word	0x000000ff
        /*0090*/ 	.word	0x00000018
        /*0094*/ 	.short	0x0100
        /*0096*/ 	.byte	0x0a
	.zero		1


	//   ....[2]....
        /*0098*/ 	.word	0x00000360
        /*009c*/ 	.word	0x000000ff
        /*00a0*/ 	.word	0x00000008
        /*00a4*/ 	.short	0x0100
        /*00a6*/ 	.byte	0x0a
	.zero		1


	//   ....[3]....
        /*00a8*/ 	.word	0x00000370
        /*00ac*/ 	.word	0x000000ff
        /*00b0*/ 	.word	0x00000020
        /*00b4*/ 	.short	0x0100
        /*00b6*/ 	.byte	0x0a
	.zero		1


	//   ....[4]....
        /*00b8*/ 	.word	0x00000380
        /*00bc*/ 	.word	0x000000ff
        /*00c0*/ 	.word	0x00000010
        /*00c4*/ 	.short	0x0100
        /*00c6*/ 	.byte	0x0a
	.zero		1


	//   ....[5]....
        /*00c8*/ 	.word	0x00000390
        /*00cc*/ 	.word	0x000000ff
        /*00d0*/ 	.word	0x00000028
        /*00d4*/ 	.short	0x0100
        /*00d6*/ 	.byte	0x0a
	.zero		1


	//   ....[6]....
        /*00d8*/ 	.word	0x00000760
        /*00dc*/ 	.word	0x000000ff
        /*00e0*/ 	.word	0x00000040
        /*00e4*/ 	.short	0x0100
        /*00e6*/ 	.byte	0x08
	.zero		1


	//   ....[7]....
        /*00e8*/ 	.word	0x000007c0
        /*00ec*/ 	.word	0x000000ff
        /*00f0*/ 	.word	0x00000048
        /*00f4*/ 	.short	0x0100
        /*00f6*/ 	.byte	0x08
	.zero		1


	//   ....[8]....
        /*00f8*/ 	.word	0x00001850
        /*00fc*/ 	.word	0x000000ff
        /*0100*/ 	.word	0x00000000
        /*0104*/ 	.short	0x010a
        /*0106*/ 	.byte	0x08
	.zero		1


	//   ....[9]....
        /*0108*/ 	.word	0x00001920
        /*010c*/ 	.word	0x000000ff
        /*0110*/ 	.word	0x00000000
        /*0114*/ 	.short	0x010a
        /*0116*/ 	.byte	0x08
	.zero		1


	//   ....[10]....
        /*0118*/ 	.word	0x00001c70
        /*011c*/ 	.word	0x0000000a
        /*0120*/ 	.word	0x00000000
        /*0124*/ 	.short	0x0101
        /*0126*/ 	.byte	0x3f
	.zero		1


	//   ....[11]....
        /*0128*/ 	.word	0x0000b1e0
        /*012c*/ 	.word	0x0000000f
        /*0130*/ 	.word	0x00000018
        /*0134*/ 	.short	0x010a
        /*0136*/ 	.byte	0x3f
	.zero		1


	//   ....[12]....
        /*0138*/ 	.word	0x0000b6b0
        /*013c*/ 	.word	0x00000007
        /*0140*/ 	.word	0x00000048
        /*0144*/ 	.short	0x0101
        /*0146*/ 	.byte	0x3f
	.zero		1


	//   ....[13]....
        /*0148*/ 	.word	0x0000be00
        /*014c*/ 	.word	0x00000007
        /*0150*/ 	.word	0x00000000
        /*0154*/ 	.short	0x010a
        /*0156*/ 	.byte	0x3f
	.zero		1


	//   ....[14]....
        /*0158*/ 	.word	0x0000be80
        /*015c*/ 	.word	0x00000006
        /*0160*/ 	.word	0x00000000
        /*0164*/ 	.short	0x010a
        /*0166*/ 	.byte	0x3f
	.zero		1


	//   ....[15]....
        /*0168*/ 	.word	0x0000bf10
        /*016c*/ 	.word	0x00000003
        /*0170*/ 	.word	0x00000000
        /*0174*/ 	.short	0x010a
        /*0176*/ 	.byte	0x3f
	.zero		1


	//   ....[16]....
        /*0178*/ 	.word	0x0000bf80
        /*017c*/ 	.word	0x0000000b
        /*0180*/ 	.word	0x00000000
        /*0184*/ 	.short	0x010a
        /*0186*/ 	.byte	0x3f
	.zero		1


	//   ....[17]....
        /*0188*/ 	.word	0x0000c050
        /*018c*/ 	.word	0x0000000f
        /*0190*/ 	.word	0x00000018
        /*0194*/ 	.short	0x010a
        /*0196*/ 	.byte	0x3f
	.zero		1


	//   ....[18]....
        /*0198*/ 	.word	0x0000c120
        /*019c*/ 	.word	0x00000007
        /*01a0*/ 	.word	0x00000000
        /*01a4*/ 	.short	0x010a
        /*01a6*/ 	.byte	0x3f
	.zero		1


	//   ....[19]....
        /*01a8*/ 	.word	0x0000c170
        /*01ac*/ 	.word	0x00000006
        /*01b0*/ 	.word	0x00000000
        /*01b4*/ 	.short	0x010a
        /*01b6*/ 	.byte	0x3f
	.zero		1


	//----- nvinfo : EIATTR_NUM_MBARRIERS
	.align		4
.L_28:
        /*01b8*/ 	.byte	0x03, 0x38
        /*01ba*/ 	.short	0x0008


	//----- nvinfo : EIATTR_EXIT_INSTR_OFFSETS
	.align		4
        /*01bc*/ 	.byte	0x04, 0x1c
        /*01be*/ 	.short	(.L_30 - .L_29)


	//   ....[0]....
.L_29:
        /*01c0*/ 	.word	0x00000980


	//   ....[1]....
        /*01c4*/ 	.word	0x000011b0


	//   ....[2]....
        /*01c8*/ 	.word	0x0000a8c0


	//   ....[3]....
        /*01cc*/ 	.word	0x0000ae20


	//   ....[4]....
        /*01d0*/ 	.word	0x0000bf60


	//----- nvinfo : EIATTR_MAX_THREADS
	.align		4
.L_30:
        /*01d4*/ 	.byte	0x04, 0x05
        /*01d6*/ 	.short	(.L_32 - .L_31)
.L_31:
        /*01d8*/ 	.word	0x00000180
        /*01dc*/ 	.word	0x00000001
        /*01e0*/ 	.word	0x00000001


	//----- nvinfo : EIATTR_CRS_STACK_SIZE
	.align		4
.L_32:
        /*01e4*/ 	.byte	0x04, 0x1e
        /*01e6*/ 	.short	(.L_34 - .L_33)
.L_33:
        /*01e8*/ 	.word	0x00000000


	//----- nvinfo : EIATTR_CBANK_PARAM_SIZE
	.align		4
.L_34:
        /*01ec*/ 	.byte	0x03, 0x19
        /*01ee*/ 	.short	0x0570


	//----- nvinfo : EIATTR_PARAM_CBANK
	.align		4
        /*01f0*/ 	.byte	0x04, 0x0a
        /*01f2*/ 	.short	(.L_36 - .L_35)
	.align		4
.L_35:
        /*01f4*/ 	.word	index@(.nv.constant0._ZN7cutlass13device_kernelINS_4gemm6kernel13GemmUniversalIN4cute5tupleIJiiiiEEENS1_10collective13CollectiveMmaINS1_40MainloopSm90TmaGmmaWarpSpecializedSparseILi3ENS5_IJNS4_1CILi2EEENSA_ILi1EEESC_EEENS1_35KernelTmaWarpSpecializedCooperativeEEENS5_IJNSA_ILi256EEENSA_ILi128EEESH_EEENS_10bfloat16_tENS5_IJNS4_6LayoutINS5_IJiNS5_IJSB_iEEEiEEENS5_IJlNS5_IJSC_SB_EEElEEEEENSK_INS5_IJNS5_IJNS5_IJNSA_ILi8EEESB_NSA_ILi4EEEEEEiEEENS5_IJNS5_IJNSA_ILi16EEESB_SR_EEEiEEEiEEENS5_IJNS5_IJNS5_IJSH_SU_NSA_ILi2048EEEEEENSA_ILi8192EEEEEENS5_IJNS5_IJSC_NSA_ILi1024EEENSA_ILi32EEEEEElEEElEEEEEEEESJ_NS5_IJlSC_lEEENS4_8TiledMMAINS4_8MMA_AtomIJNS4_4SM904GMMA6SPARSE29GMMA_64x128x32_F32BF16BF16_SSILNS1D_5MajorE0ELS1G_0ELNS1D_7ScaleInE1ELS1H_1ELNS1D_9SparseSelE0EEEEEENSK_ISD_NS5_IJSC_NSA_ILi0EEES1L_EEEEENS5_IJNS4_10UnderscoreES1O_S1O_EEEEENS4_13SM90_TMA_LOADENS4_14ComposedLayoutINS4_7SwizzleILi3ELi4ELi3EEENS4_25smem_sparse_ptr_flag_bitsILi2ELi16EEENSK_INS5_IJNS5_IJSC_SQ_EEENS5_IJSB_NSA_ILi64EEEEEEEEENS5_IJNS5_IJS1L_SH_EEESN_EEEEEEEvNS4_8identityENS4_23SM90_TMA_LOAD_MULTICASTENS1S_IS1U_NS4_18smem_ptr_flag_bitsILi16EEENSK_INS5_IJSQ_S1Y_EEENS5_IJS1Y_SC_EEEEEEEvS25_EENS_8epilogue10collective6detail29Sm90TmaWarpSpecializedAdapterINS2F_15DefaultEpilogueIfNS5_IJSC_llEEES2J_NS2E_6thread17LinearCombinationIfLi1EffLNS2K_9ScaleType4KindE0ELNS_15FloatRoundStyleE2EfEENS1_15EpilogueDefaultEEEEEvvEEEEvNT_6ParamsE)
        /*01f8*/ 	.short	0x0210
        /*01fa*/ 	.short	0x0570


	//----- nvinfo : EIATTR_SW_WAR
	.align		4
.L_36:
        /*01fc*/ 	.byte	0x04, 0x36
        /*01fe*/ 	.short	(.L_38 - .L_37)
.L_37:
        /*0200*/ 	.word	0x00000008
.L_38:


//--------------------- .nv.callgraph             --------------------------
	.section	.nv.callgraph,"",@"SHT_CUDA_CALLGRAPH"
	.align	4
	.sectionentsize	8
	.align		4
        /*0000*/ 	.word	0x00000000
	.align		4
        /*0004*/ 	.word	0xffffffff
	.align		4
        /*0008*/ 	.word	0x00000000
	.align		4
        /*000c*/ 	.word	0xfffffffe
	.align		4
        /*0010*/ 	.word	0x00000000
	.align		4
        /*0014*/ 	.word	0xfffffffd
	.align		4
        /*0018*/ 	.word	0x00000000
	.align		4
        /*001c*/ 	.word	0xfffffffc


//--------------------- .nv.constant4             --------------------------
	.section	.nv.constant4,"a",@progbits
	.align	8
	.align		8
.nv.constant4:
        /*0000*/ 	.dword	_ZN39_INTERNAL_542cbbe6_4_k_cu_9fccb347_35084cuda3std3__45__cpo5beginE
	.align		8
        /*0008*/ 	.dword	_ZN39_INTERNAL_542cbbe6_4_k_cu_9fccb347_35084cuda3std3__45__cpo3endE
	.align		8
        /*0010*/ 	.dword	_ZN39_INTERNAL_542cbbe6_4_k_cu_9fccb347_35084cuda3std3__45__cpo6cbeginE
	.align		8
        /*0018*/ 	.dword	_ZN39_INTERNAL_542cbbe6_4_k_cu_9fccb347_35084cuda3std3__45__cpo4cendE
	.align		8
        /*0020*/ 	.dword	_ZN39_INTERNAL_542cbbe6_4_k_cu_9fccb347_35084cuda3std3__441_GLOBAL__N__542cbbe6_4_k_cu_9fccb347_35086ignoreE
	.align		8
        /*0028*/ 	.dword	_ZN39_INTERNAL_542cbbe6_4_k_cu_9fccb347_35084cuda3std3__419piecewise_constructE
	.align		8
        /*0030*/ 	.dword	_ZN39_INTERNAL_542cbbe6_4_k_cu_9fccb347_35084cuda3std3__48in_placeE
	.align		8
        /*0038*/ 	.dword	_ZN39_INTERNAL_542cbbe6_4_k_cu_9fccb347_35084cuda3std6ranges3__45__cpo4swapE
	.align		8
        /*0040*/ 	.dword	_ZN39_INTERNAL_542cbbe6_4_k_cu_9fccb347_35084cuda3std6ranges3__45__cpo9iter_moveE
	.align		8
        /*0048*/ 	.dword	_ZN39_INTERNAL_542cbbe6_4_k_cu_9fccb347_35084cute7productE
	.align		8
        /*0050*/ 	.dword	_ZN39_INTERNAL_542cbbe6_4_k_cu_9fccb347_35084cute1_E


//--------------------- .text._ZN7cutlass13device_kernelINS_4gemm6kernel13GemmUniversalIN4cute5tupleIJiiiiEEENS1_10collective13CollectiveMmaINS1_40MainloopSm90TmaGmmaWarpSpecializedSparseILi3ENS5_IJNS4_1CILi2EEENSA_ILi1EEESC_EEENS1_35KernelTmaWarpSpecializedCooperativeEEENS5_IJNSA_ILi256EEENSA_ILi128EEESH_EEENS_10bfloat16_tENS5_IJNS4_6LayoutINS5_IJiNS5_IJSB_iEEEiEEENS5_IJlNS5_IJSC_SB_EEElEEEEENSK_INS5_IJNS5_IJNS5_IJNSA_ILi8EEESB_NSA_ILi4EEEEEEiEEENS5_IJNS5_IJNSA_ILi16EEESB_SR_EEEiEEEiEEENS5_IJNS5_IJNS5_IJSH_SU_NSA_ILi2048EEEEEENSA_ILi8192EEEEEENS5_IJNS5_IJSC_NSA_ILi1024EEENSA_ILi32EEEEEElEEElEEEEEEEESJ_NS5_IJlSC_lEEENS4_8TiledMMAINS4_8MMA_AtomIJNS4_4SM904GMMA6SPARSE29GMMA_64x128x32_F32BF16BF16_SSILNS1D_5MajorE0ELS1G_0ELNS1D_7ScaleInE1ELS1H_1ELNS1D_9SparseSelE0EEEEEENSK_ISD_NS5_IJSC_NSA_ILi0EEES1L_EEEEENS5_IJNS4_10UnderscoreES1O_S1O_EEEEENS4_13SM90_TMA_LOADENS4_14ComposedLayoutINS4_7SwizzleILi3ELi4ELi3EEENS4_25smem_sparse_ptr_flag_bitsILi2ELi16EEENSK_INS5_IJNS5_IJSC_SQ_EEENS5_IJSB_NSA_ILi64EEEEEEEEENS5_IJNS5_IJS1L_SH_EEESN_EEEEEEEvNS4_8identityENS4_23SM90_TMA_LOAD_MULTICASTENS1S_IS1U_NS4_18smem_ptr_flag_bitsILi16EEENSK_INS5_IJSQ_S1Y_EEENS5_IJS1Y_SC_EEEEEEEvS25_EENS_8epilogue10collective6detail29Sm90TmaWarpSpecializedAdapterINS2F_15DefaultEpilogueIfNS5_IJSC_llEEES2J_NS2E_6thread17LinearCombinationIfLi1EffLNS2K_9ScaleType4KindE0ELNS_15FloatRoundStyleE2EfEENS1_15EpilogueDefaultEEEEEvvEEEEvNT_6ParamsE --------------------------
	.section	.text._ZN7cutlass13device_kernelINS_4gemm6kernel13GemmUniversalIN4cute5tupleIJiiiiEEENS1_10collective13CollectiveMmaINS1_40MainloopSm90TmaGmmaWarpSpecializedSparseILi3ENS5_IJNS4_1CILi2EEENSA_ILi1EEESC_EEENS1_35KernelTmaWarpSpecializedCooperativeEEENS5_IJNSA_ILi256EEENSA_ILi128EEESH_EEENS_10bfloat16_tENS5_IJNS4_6LayoutINS5_IJiNS5_IJSB_iEEEiEEENS5_IJlNS5_IJSC_SB_EEElEEEEENSK_INS5_IJNS5_IJNS5_IJNSA_ILi8EEESB_NSA_ILi4EEEEEEiEEENS5_IJNS5_IJNSA_ILi16EEESB_SR_EEEiEEEiEEENS5_IJNS5_IJNS5_IJSH_SU_NSA_ILi2048EEEEEENSA_ILi8192EEEEEENS5_IJNS5_IJSC_NSA_ILi1024EEENSA_ILi32EEEEEElEEElEEEEEEEESJ_NS5_IJlSC_lEEENS4_8TiledMMAINS4_8MMA_AtomIJNS4_4SM904GMMA6SPARSE29GMMA_64x128x32_F32BF16BF16_SSILNS1D_5MajorE0ELS1G_0ELNS1D_7ScaleInE1ELS1H_1ELNS1D_9SparseSelE0EEEEEENSK_ISD_NS5_IJSC_NSA_ILi0EEES1L_EEEEENS5_IJNS4_10UnderscoreES1O_S1O_EEEEENS4_13SM90_TMA_LOADENS4_14ComposedLayoutINS4_7SwizzleILi3ELi4ELi3EEENS4_25smem_sparse_ptr_flag_bitsILi2ELi16EEENSK_INS5_IJNS5_IJSC_SQ_EEENS5_IJSB_NSA_ILi64EEEEEEEEENS5_IJNS5_IJS1L_SH_EEESN_EEEEEEEvNS4_8identityENS4_23SM90_TMA_LOAD_MULTICASTENS1S_IS1U_NS4_18smem_ptr_flag_bitsILi16EEENSK_INS5_IJSQ_S1Y_EEENS5_IJS1Y_SC_EEEEEEEvS25_EENS_8epilogue10collective6detail29Sm90TmaWarpSpecializedAdapterINS2F_15DefaultEpilogueIfNS5_IJSC_llEEES2J_NS2E_6thread17LinearCombinationIfLi1EffLNS2K_9ScaleType4KindE0ELNS_15FloatRoundStyleE2EfEENS1_15EpilogueDefaultEEEEEvvEEEEvNT_6ParamsE,"ax",@progbits
	.align	128
.text._ZN7cutlass13device_kernelINS_4gemm6kernel13GemmUniversalIN4cute5tupleIJiiiiEEENS1_10collective13CollectiveMmaINS1_40MainloopSm90TmaGmmaWarpSpecializedSparseILi3ENS5_IJNS4_1CILi2EEENSA_ILi1EEESC_EEENS1_35KernelTmaWarpSpecializedCooperativeEEENS5_IJNSA_ILi256EEENSA_ILi128EEESH_EEENS_10bfloat16_tENS5_IJNS4_6LayoutINS5_IJiNS5_IJSB_iEEEiEEENS5_IJlNS5_IJSC_SB_EEElEEEEENSK_INS5_IJNS5_IJNS5_IJNSA_ILi8EEESB_NSA_ILi4EEEEEEiEEENS5_IJNS5_IJNSA_ILi16EEESB_SR_EEEiEEEiEEENS5_IJNS5_IJNS5_IJSH_SU_NSA_ILi2048EEEEEENSA_ILi8192EEEEEENS5_IJNS5_IJSC_NSA_ILi1024EEENSA_ILi32EEEEEElEEElEEEEEEEESJ_NS5_IJlSC_lEEENS4_8TiledMMAINS4_8MMA_AtomIJNS4_4SM904GMMA6SPARSE29GMMA_64x128x32_F32BF16BF16_SSILNS1D_5MajorE0ELS1G_0ELNS1D_7ScaleInE1ELS1H_1ELNS1D_9SparseSelE0EEEEEENSK_ISD_NS5_IJSC_NSA_ILi0EEES1L_EEEEENS5_IJNS4_10UnderscoreES1O_S1O_EEEEENS4_13SM90_TMA_LOADENS4_14ComposedLayoutINS4_7SwizzleILi3ELi4ELi3EEENS4_25smem_sparse_ptr_flag_bitsILi2ELi16EEENSK_INS5_IJNS5_IJSC_SQ_EEENS5_IJSB_NSA_ILi64EEEEEEEEENS5_IJNS5_IJS1L_SH_EEESN_EEEEEEEvNS4_8identityENS4_23SM90_TMA_LOAD_MULTICASTENS1S_IS1U_NS4_18smem_ptr_flag_bitsILi16EEENSK_INS5_IJSQ_S1Y_EEENS5_IJS1Y_SC_EEEEEEEvS25_EENS_8epilogue10collective6detail29Sm90TmaWarpSpecializedAdapterINS2F_15DefaultEpilogueIfNS5_IJSC_llEEES2J_NS2E_6thread17LinearCombinationIfLi1EffLNS2K_9ScaleType4KindE0ELNS_15FloatRoundStyleE2EfEENS1_15EpilogueDefaultEEEEEvvEEEEvNT_6ParamsE:
        .type           _ZN7cutlass13device_kernelINS_4gemm6kernel13GemmUniversalIN4cute5tupleIJiiiiEEENS1_10collective13CollectiveMmaINS1_40MainloopSm90TmaGmmaWarpSpecializedSparseILi3ENS5_IJNS4_1CILi2EEENSA_ILi1EEESC_EEENS1_35KernelTmaWarpSpecializedCooperativeEEENS5_IJNSA_ILi256EEENSA_ILi128EEESH_EEENS_10bfloat16_tENS5_IJNS4_6LayoutINS5_IJiNS5_IJSB_iEEEiEEENS5_IJlNS5_IJSC_SB_EEElEEEEENSK_INS5_IJNS5_IJNS5_IJNSA_ILi8EEESB_NSA_ILi4EEEEEEiEEENS5_IJNS5_IJNSA_ILi16EEESB_SR_EEEiEEEiEEENS5_IJNS5_IJNS5_IJSH_SU_NSA_ILi2048EEEEEENSA_ILi8192EEEEEENS5_IJNS5_IJSC_NSA_ILi1024EEENSA_ILi32EEEEEElEEElEEEEEEEESJ_NS5_IJlSC_lEEENS4_8TiledMMAINS4_8MMA_AtomIJNS4_4SM904GMMA6SPARSE29GMMA_64x128x32_F32BF16BF16_SSILNS1D_5MajorE0ELS1G_0ELNS1D_7ScaleInE1ELS1H_1ELNS1D_9SparseSelE0EEEEEENSK_ISD_NS5_IJSC_NSA_ILi0EEES1L_EEEEENS5_IJNS4_10UnderscoreES1O_S1O_EEEEENS4_13SM90_TMA_LOADENS4_14ComposedLayoutINS4_7SwizzleILi3ELi4ELi3EEENS4_25smem_sparse_ptr_flag_bitsILi2ELi16EEENSK_INS5_IJNS5_IJSC_SQ_EEENS5_IJSB_NSA_ILi64EEEEEEEEENS5_IJNS5_IJS1L_SH_EEESN_EEEEEEEvNS4_8identityENS4_23SM90_TMA_LOAD_MULTICASTENS1S_IS1U_NS4_18smem_ptr_flag_bitsILi16EEENSK_INS5_IJSQ_S1Y_EEENS5_IJS1Y_SC_EEEEEEEvS25_EENS_8epilogue10collective6detail29Sm90TmaWarpSpecializedAdapterINS2F_15DefaultEpilogueIfNS5_IJSC_llEEES2J_NS2E_6thread17LinearCombinationIfLi1EffLNS2K_9ScaleType4KindE0ELNS_15FloatRoundStyleE2EfEENS1_15EpilogueDefaultEEEEEvvEEEEvNT_6ParamsE,@function
        .size           _ZN7cutlass13device_kernelINS_4gemm6kernel13GemmUniversalIN4cute5tupleIJiiiiEEENS1_10collective13CollectiveMmaINS1_40MainloopSm90TmaGmmaWarpSpecializedSparseILi3ENS5_IJNS4_1CILi2EEENSA_ILi1EEESC_EEENS1_35KernelTmaWarpSpecializedCooperativeEEENS5_IJNSA_ILi256EEENSA_ILi128EEESH_EEENS_10bfloat16_tENS5_IJNS4_6LayoutINS5_IJiNS5_IJSB_iEEEiEEENS5_IJlNS5_IJSC_SB_EEElEEEEENSK_INS5_IJNS5_IJNS5_IJNSA_ILi8EEESB_NSA_ILi4EEEEEEiEEENS5_IJNS5_IJNSA_ILi16EEESB_SR_EEEiEEEiEEENS5_IJNS5_IJNS5_IJSH_SU_NSA_ILi2048EEEEEENSA_ILi8192EEEEEENS5_IJNS5_IJSC_NSA_ILi1024EEENSA_ILi32EEEEEElEEElEEEEEEEESJ_NS5_IJlSC_lEEENS4_8TiledMMAINS4_8MMA_AtomIJNS4_4SM904GMMA6SPARSE29GMMA_64x128x32_F32BF16BF16_SSILNS1D_5MajorE0ELS1G_0ELNS1D_7ScaleInE1ELS1H_1ELNS1D_9SparseSelE0EEEEEENSK_ISD_NS5_IJSC_NSA_ILi0EEES1L_EEEEENS5_IJNS4_10UnderscoreES1O_S1O_EEEEENS4_13SM90_TMA_LOADENS4_14ComposedLayoutINS4_7SwizzleILi3ELi4ELi3EEENS4_25smem_sparse_ptr_flag_bitsILi2ELi16EEENSK_INS5_IJNS5_IJSC_SQ_EEENS5_IJSB_NSA_ILi64EEEEEEEEENS5_IJNS5_IJS1L_SH_EEESN_EEEEEEEvNS4_8identityENS4_23SM90_TMA_LOAD_MULTICASTENS1S_IS1U_NS4_18smem_ptr_flag_bitsILi16EEENSK_INS5_IJSQ_S1Y_EEENS5_IJS1Y_SC_EEEEEEEvS25_EENS_8epilogue10collective6detail29Sm90TmaWarpSpecializedAdapterINS2F_15DefaultEpilogueIfNS5_IJSC_llEEES2J_NS2E_6thread17LinearCombinationIfLi1EffLNS2K_9ScaleType4KindE0ELNS_15FloatRoundStyleE2EfEENS1_15EpilogueDefaultEEEEEvvEEEEvNT_6ParamsE,(.L_x_314 - _ZN7cutlass13device_kernelINS_4gemm6kernel13GemmUniversalIN4cute5tupleIJiiiiEEENS1_10collective13CollectiveMmaINS1_40MainloopSm90TmaGmmaWarpSpecializedSparseILi3ENS5_IJNS4_1CILi2EEENSA_ILi1EEESC_EEENS1_35KernelTmaWarpSpecializedCooperativeEEENS5_IJNSA_ILi256EEENSA_ILi128EEESH_EEENS_10bfloat16_tENS5_IJNS4_6LayoutINS5_IJiNS5_IJSB_iEEEiEEENS5_IJlNS5_IJSC_SB_EEElEEEEENSK_INS5_IJNS5_IJNS5_IJNSA_ILi8EEESB_NSA_ILi4EEEEEEiEEENS5_IJNS5_IJNSA_ILi16EEESB_SR_EEEiEEEiEEENS5_IJNS5_IJNS5_IJSH_SU_NSA_ILi2048EEEEEENSA_ILi8192EEEEEENS5_IJNS5_IJSC_NSA_ILi1024EEENSA_ILi32EEEEEElEEElEEEEEEEESJ_NS5_IJlSC_lEEENS4_8TiledMMAINS4_8MMA_AtomIJNS4_4SM904GMMA6SPARSE29GMMA_64x128x32_F32BF16BF16_SSILNS1D_5MajorE0ELS1G_0ELNS1D_7ScaleInE1ELS1H_1ELNS1D_9SparseSelE0EEEEEENSK_ISD_NS5_IJSC_NSA_ILi0EEES1L_EEEEENS5_IJNS4_10UnderscoreES1O_S1O_EEEEENS4_13SM90_TMA_LOADENS4_14ComposedLayoutINS4_7SwizzleILi3ELi4ELi3EEENS4_25smem_sparse_ptr_flag_bitsILi2ELi16EEENSK_INS5_IJNS5_IJSC_SQ_EEENS5_IJSB_NSA_ILi64EEEEEEEEENS5_IJNS5_IJS1L_SH_EEESN_EEEEEEEvNS4_8identityENS4_23SM90_TMA_LOAD_MULTICASTENS1S_IS1U_NS4_18smem_ptr_flag_bitsILi16EEENSK_INS5_IJSQ_S1Y_EEENS5_IJS1Y_SC_EEEEEEEvS25_EENS_8epilogue10collective6detail29Sm90TmaWarpSpecializedAdapterINS2F_15DefaultEpilogueIfNS5_IJSC_llEEES2J_NS2E_6thread17LinearCombinationIfLi1EffLNS2K_9ScaleType4KindE0ELNS_15FloatRoundStyleE2EfEENS1_15EpilogueDefaultEEEEEvvEEEEvNT_6ParamsE)
        .other          _ZN7cutlass13device_kernelINS_4gemm6kernel13GemmUniversalIN4cute5tupleIJiiiiEEENS1_10collective13CollectiveMmaINS1_40MainloopSm90TmaGmmaWarpSpecializedSparseILi3ENS5_IJNS4_1CILi2EEENSA_ILi1EEESC_EEENS1_35KernelTmaWarpSpecializedCooperativeEEENS5_IJNSA_ILi256EEENSA_ILi128EEESH_EEENS_10bfloat16_tENS5_IJNS4_6LayoutINS5_IJiNS5_IJSB_iEEEiEEENS5_IJlNS5_IJSC_SB_EEElEEEEENSK_INS5_IJNS5_IJNS5_IJNSA_ILi8EEESB_NSA_ILi4EEEEEEiEEENS5_IJNS5_IJNSA_ILi16EEESB_SR_EEEiEEEiEEENS5_IJNS5_IJNS5_IJSH_SU_NSA_ILi2048EEEEEENSA_ILi8192EEEEEENS5_IJNS5_IJSC_NSA_ILi1024EEENSA_ILi32EEEEEElEEElEEEEEEEESJ_NS5_IJlSC_lEEENS4_8TiledMMAINS4_8MMA_AtomIJNS4_4SM904GMMA6SPARSE29GMMA_64x128x32_F32BF16BF16_SSILNS1D_5MajorE0ELS1G_0ELNS1D_7ScaleInE1ELS1H_1ELNS1D_9SparseSelE0EEEEEENSK_ISD_NS5_IJSC_NSA_ILi0EEES1L_EEEEENS5_IJNS4_10UnderscoreES1O_S1O_EEEEENS4_13SM90_TMA_LOADENS4_14ComposedLayoutINS4_7SwizzleILi3ELi4ELi3EEENS4_25smem_sparse_ptr_flag_bitsILi2ELi16EEENSK_INS5_IJNS5_IJSC_SQ_EEENS5_IJSB_NSA_ILi64EEEEEEEEENS5_IJNS5_IJS1L_SH_EEESN_EEEEEEEvNS4_8identityENS4_23SM90_TMA_LOAD_MULTICASTENS1S_IS1U_NS4_18smem_ptr_flag_bitsILi16EEENSK_INS5_IJSQ_S1Y_EEENS5_IJS1Y_SC_EEEEEEEvS25_EENS_8epilogue10collective6detail29Sm90TmaWarpSpecializedAdapterINS2F_15DefaultEpilogueIfNS5_IJSC_llEEES2J_NS2E_6thread17LinearCombinationIfLi1EffLNS2K_9ScaleType4KindE0ELNS_15FloatRoundStyleE2EfEENS1_15EpilogueDefaultEEEEEvvEEEEvNT_6ParamsE,@"STO_CUDA_ENTRY STV_DEFAULT"
_ZN7cutlass13device_kernelINS_4gemm6kernel13GemmUniversalIN4cute5tupleIJiiiiEEENS1_10collective13CollectiveMmaINS1_40MainloopSm90TmaGmmaWarpSpecializedSparseILi3ENS5_IJNS4_1CILi2EEENSA_ILi1EEESC_EEENS1_35KernelTmaWarpSpecializedCooperativeEEENS5_IJNSA_ILi256EEENSA_ILi128EEESH_EEENS_10bfloat16_tENS5_IJNS4_6LayoutINS5_IJiNS5_IJSB_iEEEiEEENS5_IJlNS5_IJSC_SB_EEElEEEEENSK_INS5_IJNS5_IJNS5_IJNSA_ILi8EEESB_NSA_ILi4EEEEEEiEEENS5_IJNS5_IJNSA_ILi16EEESB_SR_EEEiEEEiEEENS5_IJNS5_IJNS5_IJSH_SU_NSA_ILi2048EEEEEENSA_ILi8192EEEEEENS5_IJNS5_IJSC_NSA_ILi1024EEENSA_ILi32EEEEEElEEElEEEEEEEESJ_NS5_IJlSC_lEEENS4_8TiledMMAINS4_8MMA_AtomIJNS4_4SM904GMMA6SPARSE29GMMA_64x128x32_F32BF16BF16_SSILNS1D_5MajorE0ELS1G_0ELNS1D_7ScaleInE1ELS1H_1ELNS1D_9SparseSelE0EEEEEENSK_ISD_NS5_IJSC_NSA_ILi0EEES1L_EEEEENS5_IJNS4_10UnderscoreES1O_S1O_EEEEENS4_13SM90_TMA_LOADENS4_14ComposedLayoutINS4_7SwizzleILi3ELi4ELi3EEENS4_25smem_sparse_ptr_flag_bitsILi2ELi16EEENSK_INS5_IJNS5_IJSC_SQ_EEENS5_IJSB_NSA_ILi64EEEEEEEEENS5_IJNS5_IJS1L_SH_EEESN_EEEEEEEvNS4_8identityENS4_23SM90_TMA_LOAD_MULTICASTENS1S_IS1U_NS4_18smem_ptr_flag_bitsILi16EEENSK_INS5_IJSQ_S1Y_EEENS5_IJS1Y_SC_EEEEEEEvS25_EENS_8epilogue10collective6detail29Sm90TmaWarpSpecializedAdapterINS2F_15DefaultEpilogueIfNS5_IJSC_llEEES2J_NS2E_6thread17LinearCombinationIfLi1EffLNS2K_9ScaleType4KindE0ELNS_15FloatRoundStyleE2EfEENS1_15EpilogueDefaultEEEEEvvEEEEvNT_6ParamsE:
[----:B------:R-:W-:Y:S01]  /*0000*/  LDC R1, c[0x0][0x28] ;  /* 0x00000a00ff017b82 */ /* 0x000fe20000000800 */
[----:B------:R-:W0:Y:S01]  /*0010*/  S2R R0, SR_TID.X ;  /* 0x0000000000007919 */ /* 0x000e220000002100 */
[----:B------:R-:W-:Y:S01]  /*0020*/  ELECT P0, URZ, PT ;  /* 0x00000000003f782f */ /* 0x000fe20003800000 */
[----:B------:R-:W-:Y:S01]  /*0030*/  BSSY B0, `(.L_x_0) ;  /* 0x0000018000007945 */ /* 0x000fe20003800000 */
[--C-:B0-----:R-:W-:Y:S02]  /*0040*/  SHF.R.U32.HI R2, RZ, 0x5, R0.reuse ;  /* 0x00000005ff027819 */ /* 0x101fe40000011600 */
[----:B------:R-:W-:-:S03]  /*0050*/  SHF.R.U32.HI R4, RZ, 0x7, R0 ;  /* 0x00000007ff047819 */ /* 0x000fc60000011600 */
[----:B------:R-:W0:Y:S04]  /*0060*/  SHFL.IDX PT, R5, R2, RZ, 0x1f ;  /* 0x00001fff02057589 */ /* 0x000e2800000e0000 */
[----:B------:R-:W1:Y:S01]  /*0070*/  SHFL.IDX PT, R3, R4, RZ, 0x1f ;  /* 0x00001fff04037589 */ /* 0x000e6200000e0000 */
[----:B0-----:R-:W-:Y:S02]  /*0080*/  R2UR UR4, R5 ;  /* 0x00000000050472ca */ /* 0x001fe400000e0000 */
[----:B-1----:R-:W-:-:S11]  /*0090*/  R2UR UR8, R3 ;  /* 0x00000000030872ca */ /* 0x002fd600000e0000 */
[----:B------:R-:W-:Y:S02]  /*00a0*/  USHF.R.S32.HI UR5, URZ, 0x1f, UR4 ;  /* 0x0000001f3f057899 */ /* 0x000fe40008011404 */
[----:B------:R-:W-:Y:S02]  /*00b0*/  ISETP.NE.OR P0, PT, RZ, UR4, !P0 ;  /* 0x00000004ff007c0c */ /* 0x000fe4000c705670 */
[----:B------:R-:W-:-:S04]  /*00c0*/  ULEA.HI UR5, UR5, UR4, URZ, 0x2 ;  /* 0x0000000405057291 */ /* 0x000fc8000f8f103f */
[----:B------:R-:W-:-:S04]  /*00d0*/  ULOP3.LUT UR5, UR5, 0xfffffffc, URZ, 0xc0, !UPT ;  /* 0xfffffffc05057892 */ /* 0x000fc8000f8ec03f */
[----:B------:R-:W-:-:S03]  /*00e0*/  UIADD3 UR7, UR4, -UR5, URZ ;  /* 0x8000000504077290 */ /* 0x000fc6000fffe03f */
[----:B------:R-:W-:Y:S09]  /*00f0*/  @P0 BRA `(.L_x_1) ;  /* 0x00000000002c0947 */ /* 0x000ff20003800000 */
[----:B------:R-:W-:Y:S02]  /*0100*/  ULDC.64 UR4, c[0x0][0x198] ;  /* 0x0000660000047ab9 */ /* 0x000fe40000000a00 */
[----:B------:R-:W-:Y:S02]  /*0110*/  UIADD3 UR10, UP0, UR4, 0xf0, URZ ;  /* 0x000000f0040a7890 */ /* 0x000fe4000ff1e03f */
[----:B------:R-:W-:Y:S02]  /*0120*/  UIADD3 UR12, UP1, UR4, 0x1f0, URZ ;  /* 0x000001f0040c7890 */ /* 0x000fe4000ff3e03f */
[----:B------:R-:W-:Y:S02]  /*0130*/  UIADD3 UR4, UP2, UR4, 0x2f0, URZ ;  /* 0x000002f004047890 */ /* 0x000fe4000ff5e03f */
[----:B------:R-:W-:Y:S02]  /*0140*/  UIADD3.X UR11, URZ, UR5, URZ, UP0, !UPT ;  /* 0x000000053f0b7290 */ /* 0x000fe400087fe43f */
[----:B------:R-:W-:-:S02]  /*0150*/  UIADD3.X UR13, URZ, UR5, URZ, UP1, !UPT ;  /* 0x000000053f0d7290 */ /* 0x000fc40008ffe43f */
[----:B------:R-:W-:-:S05]  /*0160*/  UIADD3.X UR5, URZ, UR5, URZ, UP2, !UPT ;  /* 0x000000053f057290 */ /* 0x000fca00097fe43f */
[----:B------:R0:W-:Y:S02]  /*0170*/  UTMACCTL.PF [UR10] ;  /* 0x000000000a0079b9 */ /* 0x0001e40008040000 */
[----:B------:R0:W-:Y:S02]  /*0180*/  UTMACCTL.PF [UR12] ;  /* 0x000000000c0079b9 */ /* 0x0001e40008040000 */
[----:B------:R0:W-:Y:S02]  /*0190*/  UTMACCTL.PF [UR4] ;  /* 0x00000000040079b9 */ /* 0x0001e40008040000 */
[----:B0-----:R-:W-:Y:S01]  /*01a0*/  NOP ;  /* 0x0000000000007918 */ /* 0x001fe20000000000 */
.L_x_1:
[----:B------:R-:W-:Y:S05]  /*01b0*/  BSYNC B0 ;  /* 0x0000000000007941 */ /* 0x000fea0003800000 */
.L_x_0:
[----:B------:R-:W0:Y:S01]  /*01c0*/  SHFL.IDX PT, R3, R2, RZ, 0x1f ;  /* 0x00001fff02037589 */ /* 0x000e2200000e0000 */
[----:B------:R-:W-:Y:S01]  /*01d0*/  UISETP.NE.AND UP0, UPT, UR7, 0x3, UPT ;  /* 0x000000030700788c */ /* 0x000fe2000bf05270 */
[----:B------:R-:W-:Y:S01]  /*01e0*/  ISETP.NE.AND P1, PT, RZ, UR8, PT ;  /* 0x00000008ff007c0c */ /* 0x000fe2000bf25270 */
[----:B------:R-:W-:Y:S02]  /*01f0*/  UIADD3 UR11, UR8, -0x1, URZ ;  /* 0xffffffff080b7890 */ /* 0x000fe4000fffe03f */
[----:B------:R-:W-:Y:S02]  /*0200*/  UISETP.EQ.OR UP0, UPT, UR7, URZ, !UP0 ;  /* 0x0000003f0700728c */ /* 0x000fe4000c702670 */
[----:B------:R-:W-:Y:S02]  /*0210*/  UISETP.GE.U32.AND UP1, UPT, UR11, 0x2, UPT ;  /* 0x000000020b00788c */ /* 0x000fe4000bf26070 */
[----:B------:R-:W-:-:S04]  /*0220*/  UISETP.EQ.AND UP0, UPT, UR8, URZ, UP0 ;  /* 0x0000003f0800728c */ /* 0x000fc80008702270 */
[----:B------:R-:W-:-:S04]  /*0230*/  USEL UR6, URZ, 0x1, !UP0 ;  /* 0x000000013f067887 */ /* 0x000fc8000c000000 */
[----:B------:R-:W-:Y:S01]  /*0240*/  USEL UR6, UR6, 0x2, UP1 ;  /* 0x0000000206067887 */ /* 0x000fe20008800000 */
[----:B0-----:R-:W-:-:S13]  /*0250*/  ISETP.NE.AND P0, PT, R3, RZ, PT ;  /* 0x000000ff0300720c */ /* 0x001fda0003f05270 */
[----:B------:R-:W-:Y:S05]  /*0260*/  @P0 BRA `(.L_x_2) ;  /* 0x0000000000500947 */ /* 0x000fea0003800000 */
[----:B------:R-:W0:Y:S01]  /*0270*/  S2UR UR10, SR_CgaCtaId ;  /* 0x00000000000a79c3 */ /* 0x000e220000008800 */
[----:B------:R-:W-:Y:S01]  /*0280*/  UMOV UR4, 0x400 ;  /* 0x0000040000047882 */ /* 0x000fe20000000000 */
[----:B------:R-:W-:Y:S01]  /*0290*/  UMOV UR5, 0x1 ;  /* 0x0000000100057882 */ /* 0x000fe20000000000 */
[----:B------:R-:W-:Y:S01]  /*02a0*/  UMOV UR8, 0x4 ;  /* 0x0000000400087882 */ /* 0x000fe20000000000 */
[----:B------:R-:W-:Y:S01]  /*02b0*/  ELECT P0, URZ, PT ;  /* 0x00000000003f782f */ /* 0x000fe20003800000 */
[----:B------:R-:W-:-:S04]  /*02c0*/  UIADD3 UR8, -UR8, 0x100000, URZ ;  /* 0x0010000008087890 */ /* 0x000fc8000fffe13f */
[----:B------:R-:W-:Y:S02]  /*02d0*/  USHF.L.U32 UR9, UR8, 0xb, URZ ;  /* 0x0000000b08097899 */ /* 0x000fe4000800063f */
[----:B------:R-:W-:Y:S02]  /*02e0*/  USHF.L.U32 UR8, UR8, 0x1, URZ ;  /* 0x0000000108087899 */ /* 0x000fe4000800063f */
[----:B0-----:R-:W-:Y:S02]  /*02f0*/  ULEA UR10, UR10, UR4, 0x18 ;  /* 0x000000040a0a7291 */ /* 0x001fe4000f8ec03f */
[----:B------:R-:W-:-:S04]  /*0300*/  UIADD3 UR4, -UR5, 0x100000, URZ ;  /* 0x0010000005047890 */ /* 0x000fc8000fffe13f */
[----:B------:R-:W-:Y:S02]  /*0310*/  USHF.L.U32 UR5, UR4, 0xb, URZ ;  /* 0x0000000b04057899 */ /* 0x000fe4000800063f */
[----:B------:R-:W-:Y:S01]  /*0320*/  USHF.L.U32 UR4, UR4, 0x1, URZ ;  /* 0x0000000104047899 */ /* 0x000fe2000800063f */
[----:B------:R-:W0:Y:S11]  /*0330*/  FENCE.VIEW.ASYNC.S ;  /* 0x00000000000073c6 */ /* 0x000e360000000000 */
[----:B0-----:R0:W1:Y:S01]  /*0340*/  SYNCS.EXCH.64 URZ, [UR10], UR4 ;  /* 0x000000040a3f75b2 */ /* 0x0010620008000100 */
[----:B------:R0:W2:Y:S01]  /*0350*/  SYNCS.EXCH.64 URZ, [UR10+0x18], UR8 ;  /* 0x000018080a3f75b2 */ /* 0x0000a20008000100 */
[----:B------:R0:W3:Y:S01]  /*0360*/  SYNCS.EXCH.64 URZ, [UR10+0x8], UR4 ;  /* 0x000008040a3f75b2 */ /* 0x0000e20008000100 */
[----:B------:R0:W4:Y:S01]  /*0370*/  SYNCS.EXCH.64 URZ, [UR10+0x20], UR8 ;  /* 0x000020080a3f75b2 */ /* 0x0001220008000100 */
[----:B------:R0:W0:Y:S01]  /*0380*/  SYNCS.EXCH.64 URZ, [UR10+0x10], UR4 ;  /* 0x000010040a3f75b2 */ /* 0x0000220008000100 */
[----:B------:R0:W0:Y:S01]  /*0390*/  SYNCS.EXCH.64 URZ, [UR10+0x28], UR8 ;  /* 0x000028080a3f75b2 */ /* 0x0000220008000100 */
[----:B------:R-:W-:Y:S01]  /*03a0*/  NOP ;  /* 0x0000000000007918 */ /* 0x000fe20000000000 */
.L_x_2:
[----:B0-----:R-:W0:Y:S01]  /*03b0*/  S2UR UR10, SR_CTAID.X ;  /* 0x00000000000a79c3 */ /* 0x001e220000002500 */
[----:B------:R-:W-:Y:S01]  /*03c0*/  SHF.R.S32.HI R5, RZ, 0x1f, R0 ;  /* 0x0000001fff057819 */ /* 0x000fe20000011400 */
[----:B------:R-:W5:Y:S01]  /*03d0*/  SHFL.IDX PT, R2, R2, RZ, 0x1f ;  /* 0x00001fff02027589 */ /* 0x000f6200000e0000 */
[----:B------:R-:W-:Y:S02]  /*03e0*/  ELECT P0, URZ, PT ;  /* 0x00000000003f782f */ /* 0x000fe40003800000 */
[----:B------:R-:W-:Y:S01]  /*03f0*/  SHF.R.S32.HI R8, RZ, 0x1f, R3 ;  /* 0x0000001fff087819 */ /* 0x000fe20000011403 */
[----:B------:R-:W-:Y:S01]  /*0400*/  ULDC UR4, c[0x0][0x150] ;  /* 0x0000540000047ab9 */ /* 0x000fe20000000800 */
[----:B------:R-:W-:Y:S01]  /*0410*/  LEA.HI R5, R5, R0, RZ, 0x7 ;  /* 0x0000000005057211 */ /* 0x000fe200078f38ff */
[----:B------:R-:W1:Y:S01]  /*0420*/  S2R R10, SR_CTAID.Y ;  /* 0x00000000000a7919 */ /* 0x000e620000002600 */
[----:B------:R-:W-:Y:S01]  /*0430*/  LEA.HI R8, R8, R3, RZ, 0x2 ;  /* 0x0000000308087211 */ /* 0x000fe200078f10ff */
[----:B------:R-:W2:Y:S01]  /*0440*/  LDC R13, c[0x0][0x144] ;  /* 0x00005100ff0d7b82 */ /* 0x000ea20000000800 */
[----:B------:R-:W-:Y:S01]  /*0450*/  LOP3.LUT R5, R5, 0xffffff80, RZ, 0xc0, !PT ;  /* 0xffffff8005057812 */ /* 0x000fe200078ec0ff */
[----:B------:R-:W-:Y:S01]  /*0460*/  NOP ;  /* 0x0000000000007918 */ /* 0x000fe20000000000 */
[----:B------:R-:W-:Y:S01]  /*0470*/  LOP3.LUT R8, R8, 0x3ffffffc, RZ, 0xc0, !PT ;  /* 0x3ffffffc08087812 */ /* 0x000fe200078ec0ff */
[----:B------:R-:W-:-:S02]  /*0480*/  NOP ;  /* 0x0000000000007918 */ /* 0x000fc40000000000 */
[----:B------:R-:W-:Y:S02]  /*0490*/  IMAD.IADD R6, R0, 0x1, -R5 ;  /* 0x0000000100067824 */ /* 0x000fe400078e0a05 */
[----:B------:R-:W-:Y:S01]  /*04a0*/  IMAD.IADD R8, R3, 0x1, -R8 ;  /* 0x0000000103087824 */ /* 0x000fe200078e0a08 */
[----:B------:R-:W3:Y:S02]  /*04b0*/  LDC R19, c[0x0][0x148] ;  /* 0x00005200ff137b82 */ /* 0x000ee40000000800 */
[----:B------:R-:W-:-:S04]  /*04c0*/  SHF.R.S32.HI R5, RZ, 0x1f, R6 ;  /* 0x0000001fff057819 */ /* 0x000fc80000011406 */
[----:B------:R-:W-:Y:S02]  /*04d0*/  LEA.HI R5, R5, R6, RZ, 0x3 ;  /* 0x0000000605057211 */ /* 0x000fe400078f18ff */
[----:B0-----:R-:W-:Y:S02]  /*04e0*/  I2FP.F32.U32 R7, UR10 ;  /* 0x0000000a00077c45 */ /* 0x001fe40008201000 */
[----:B-----5:R-:W-:Y:S02]  /*04f0*/  ISETP.NE.OR P0, PT, R2, RZ, !P0 ;  /* 0x000000ff0200720c */ /* 0x020fe40004705670 */
[--C-:B------:R-:W-:Y:S01]  /*0500*/  SHF.R.S32.HI R2, RZ, 0x3, R5.reuse ;  /* 0x00000003ff027819 */ /* 0x100fe20000011405 */
[----:B------:R-:W-:Y:S01]  /*0510*/  FMUL R7, R7, UR4 ;  /* 0x0000000407077c20 */ /* 0x000fe20008400000 */
[----:B------:R-:W-:Y:S01]  /*0520*/  SHF.R.S32.HI R5, RZ, 0x1f, R5 ;  /* 0x0000001fff057819 */ /* 0x000fe20000011405 */
[----:B------:R-:W-:-:S03]  /*0530*/  ULDC UR4, c[0x0][0x154] ;  /* 0x0000550000047ab9 */ /* 0x000fc60000000800 */
[----:B------:R-:W-:Y:S01]  /*0540*/  LEA.HI R5, R5, R2, RZ, 0x2 ;  /* 0x0000000205057211 */ /* 0x000fe200078f10ff */
[----:B------:R-:W0:Y:S01]  /*0550*/  F2I.U32.TRUNC.NTZ R7, R7 ;  /* 0x0000000700077305 */ /* 0x000e22000020f000 */
[----:B-1----:R-:W-:Y:S02]  /*0560*/  I2FP.F32.U32 R3, R10 ;  /* 0x0000000a00037245 */ /* 0x002fe40000201000 */
[----:B------:R-:W-:Y:S01]  /*0570*/  LOP3.LUT R5, R5, 0xfffffffc, RZ, 0xc0, !PT ;  /* 0xfffffffc05057812 */ /* 0x000fe200078ec0ff */
[----:B------:R-:W-:Y:S01]  /*0580*/  VOTEU.ALL UP0, P0 ;  /* 0x00000000003f7886 */ /* 0x000fe20000000000 */
[----:B------:R-:W-:Y:S01]  /*0590*/  VOTEU.ALL UP1, P0 ;  /* 0x00000000003f7886 */ /* 0x000fe20000020000 */
[----:B------:R-:W-:Y:S01]  /*05a0*/  FMUL R3, R3, UR4 ;  /* 0x0000000403037c20 */ /* 0x000fe20008400000 */
[----:B------:R-:W-:Y:S01]  /*05b0*/  UMOV UR4, 0x20 ;  /* 0x0000002000047882 */ /* 0x000fe20000000000 */
[----:B------:R-:W-:Y:S01]  /*05c0*/  IMAD.IADD R5, R2, 0x1, -R5 ;  /* 0x0000000102057824 */ /* 0x000fe200078e0a05 */
[----:B------:R-:W1:Y:S01]  /*05d0*/  @!UP0 S2UR UR9, SR_CgaCtaId ;  /* 0x00000000000989c3 */ /* 0x000e620000008800 */
[----:B------:R-:W-:Y:S01]  /*05e0*/  @!UP0 UMOV UR8, 0x400 ;  /* 0x0000040000088882 */ /* 0x000fe20000000000 */
[----:B------:R-:W-:-:S04]  /*05f0*/  @!UP0 UIADD3 UR4, -UR4, 0x100000, URZ ;  /* 0x0010000004048890 */ /* 0x000fc8000fffe13f */
[----:B------:R-:W-:Y:S02]  /*0600*/  @!UP0 USHF.L.U32 UR5, UR4, 0xb, URZ ;  /* 0x0000000b04058899 */ /* 0x000fe4000800063f */
[----:B------:R-:W-:Y:S01]  /*0610*/  @!UP0 USHF.L.U32 UR4, UR4, 0x1, URZ ;  /* 0x0000000104048899 */ /* 0x000fe2000800063f */
[----:B------:R-:W-:Y:S01]  /*0620*/  IMAD R5, R8, 0x4, R5 ;  /* 0x0000000408057824 */ /* 0x000fe200078e0205 */
[----:B------:R-:W5:Y:S01]  /*0630*/  F2I.U32.TRUNC.NTZ R3, R3 ;  /* 0x0000000300037305 */ /* 0x000f62000020f000 */
[----:B0-----:R-:W-:-:S03]  /*0640*/  IMAD.MOV R8, RZ, RZ, -R7 ;  /* 0x000000ffff087224 */ /* 0x001fc600078e0a07 */
[----:B------:R-:W-:Y:S01]  /*0650*/  LEA.HI R2, R5, R5, RZ, 0x1 ;  /* 0x0000000505027211 */ /* 0x000fe200078f08ff */
[----:B------:R-:W0:Y:S01]  /*0660*/  LDC R7, c[0x0][0x140] ;  /* 0x00005000ff077b82 */ /* 0x000e220000000800 */
[----:B--2---:R-:W-:Y:S02]  /*0670*/  IMAD R13, R13, R8, UR10 ;  /* 0x0000000a0d0d7e24 */ /* 0x004fe4000f8e0208 */
[----:B------:R-:W-:-:S05]  /*0680*/  LOP3.LUT R2, R2, 0xfffffffe, RZ, 0xc0, !PT ;  /* 0xfffffffe02027812 */ /* 0x000fca00078ec0ff */
[----:B------:R-:W-:Y:S02]  /*0690*/  IMAD.IADD R2, R5, 0x1, -R2 ;  /* 0x0000000105027824 */ /* 0x000fe400078e0a02 */
[----:B-----5:R-:W-:-:S03]  /*06a0*/  IMAD.MOV R18, RZ, RZ, -R3 ;  /* 0x000000ffff127224 */ /* 0x020fc600078e0a03 */
[----:B------:R-:W-:Y:S01]  /*06b0*/  ISETP.NE.AND P2, PT, R2, R13, PT ;  /* 0x0000000d0200720c */ /* 0x000fe20003f45270 */
[----:B------:R-:W-:Y:S01]  /*06c0*/  IMAD.SHL.U32 R2, R5, 0x4, RZ ;  /* 0x0000000405027824 */ /* 0x000fe200078e00ff */
[----:B-1----:R-:W-:Y:S01]  /*06d0*/  @!UP0 ULEA UR8, UR9, UR8, 0x18 ;  /* 0x0000000809088291 */ /* 0x002fe2000f8ec03f */
[----:B---3--:R-:W-:Y:S01]  /*06e0*/  IMAD R3, R19, R18, R10 ;  /* 0x0000001213037224 */ /* 0x008fe200078e020a */
[----:B------:R-:W-:Y:S01]  /*06f0*/  VOTEU.ALL UP0, P0 ;  /* 0x00000000003f7886 */ /* 0x000fe20000000000 */
[----:B------:R-:W-:Y:S01]  /*0700*/  LOP3.LUT P0, RZ, R6, 0x7, RZ, 0xc0, !PT ;  /* 0x0000000706ff7812 */ /* 0x000fe2000780c0ff */
[----:B------:R-:W-:Y:S01]  /*0710*/  IMAD.MOV.U32 R6, RZ, RZ, 0x1 ;  /* 0x00000001ff067424 */ /* 0x000fe200078e00ff */
[----:B------:R-:W-:Y:S02]  /*0720*/  LOP3.LUT R5, R5, 0xc, R2, 0x78, !PT ;  /* 0x0000000c05057812 */ /* 0x000fe400078e7802 */
[----:B0-----:R-:W-:-:S04]  /*0730*/  ISETP.EQ.U32.AND P4, PT, R7, 0x1, PT ;  /* 0x000000010700780c */ /* 0x001fc80003f82070 */
[C---:B------:R-:W-:Y:S01]  /*0740*/  @P2 LEA.HI R2, R5.reuse, R5, RZ, 0x1 ;  /* 0x0000000505022211 */ /* 0x040fe200078f08ff */
[----:B------:R-:W0:Y:S02]  /*0750*/  FENCE.VIEW.ASYNC.S ;  /* 0x00000000000073c6 */ /* 0x000e240000000000 */
[----:B0-----:R0:W1:Y:S01]  /*0760*/  @!UP0 SYNCS.EXCH.64 URZ, [UR8+0x40], UR4 ;  /* 0x00004004083f85b2 */ /* 0x0010620008000100 */
[----:B------:R-:W-:Y:S02]  /*0770*/  ISETP.LT.U32.AND P0, PT, R5, 0x2, !P0 ;  /* 0x000000020500780c */ /* 0x000fe40004701070 */
[----:B------:R-:W-:Y:S02]  /*0780*/  @P2 SHF.R.S32.HI R2, RZ, 0x1, R2 ;  /* 0x00000001ff022819 */ /* 0x000fe40000011402 */
[----:B------:R-:W-:Y:S02]  /*0790*/  SEL R7, RZ, 0x1, !P0 ;  /* 0x00000001ff077807 */ /* 0x000fe40004000000 */
[----:B------:R-:W-:-:S04]  /*07a0*/  @P2 ISETP.NE.AND P3, PT, R2, R3, PT ;  /* 0x000000030200220c */ /* 0x000fc80003f65270 */
[----:B------:R-:W-:Y:S01]  /*07b0*/  @P2 SEL R6, RZ, 0x1, P3 ;  /* 0x00000001ff062807 */ /* 0x000fe20001800000 */
[----:B------:R0:W2:Y:S01]  /*07c0*/  @!UP1 SYNCS.EXCH.64 URZ, [UR8+0x48], UR4 ;  /* 0x00004804083f95b2 */ /* 0x0000a20008000100 */
[----:B------:R-:W-:Y:S01]  /*07d0*/  NOP ;  /* 0x0000000000007918 */ /* 0x000fe20000000000 */
[----:B------:R-:W-:Y:S06]  /*07e0*/  @!P4 BRA `(.L_x_3) ;  /* 0x000000000008c947 */ /* 0x000fec0003800000 */
[----:B-12-4-:R-:W-:Y:S01]  /*07f0*/  UCGABAR_ARV ;  /* 0x00000000000079c7 */ /* 0x016fe20008000000 */
[----:B------:R-:W-:Y:S05]  /*0800*/  BRA `(.L_x_4) ;  /* 0x0000000000047947 */ /* 0x000fea0003800000 */
.L_x_3:
[----:B-12-4-:R-:W-:Y:S01]  /*0810*/  NOP ;  /* 0x0000000000007918 */ /* 0x016fe20000000000 */
.L_x_4:
[----:B------:R-:W1:Y:S01]  /*0820*/  LDC R2, c[0x0][0x75c] ;  /* 0x0001d700ff027b82 */ /* 0x000e620000000800 */
[----:B------:R-:W-:Y:S01]  /*0830*/  IMAD.MOV.U32 R3, RZ, RZ, RZ ;  /* 0x000000ffff037224 */ /* 0x000fe200078e00ff */
[----:B-1----:R-:W-:Y:S01]  /*0840*/  ISETP.NE.AND P3, PT, R2, 0x1, PT ;  /* 0x000000010200780c */ /* 0x002fe20003f65270 */
[----:B------:R-:W-:-:S12]  /*0850*/  IMAD.U32 R2, RZ, RZ, UR10 ;  /* 0x0000000aff027e24 */ /* 0x000fd8000f8e00ff */
[----:B------:R-:W1:Y:S01]  /*0860*/  @P3 LDC R15, c[0x0][0x10] ;  /* 0x00000400ff0f3b82 */ /* 0x000e620000000800 */
[----:B------:R-:W-:Y:S02]  /*0870*/  @P3 IMAD.MOV.U32 R11, RZ, RZ, RZ ;  /* 0x000000ffff0b3224 */ /* 0x000fe400078e00ff */
[----:B------:R-:W-:-:S05]  /*0880*/  @P3 IMAD.MOV.U32 R17, RZ, RZ, RZ ;  /* 0x000000ffff113224 */ /* 0x000fca00078e00ff */
[----:B------:R-:W2:Y:S01]  /*0890*/  @!P3 LDC R9, c[0x0][0xc] ;  /* 0x00000300ff09bb82 */ /* 0x000ea20000000800 */
[----:B-1----:R-:W-:-:S04]  /*08a0*/  @P3 IMAD.WIDE.U32 R14, R15, UR10, R10 ;  /* 0x0000000a0f0e3c25 */ /* 0x002fc8000f8e000a */
[----:B--2---:R-:W-:-:S04]  /*08b0*/  @!P3 IMAD.WIDE.U32 R8, R10, R9, R2 ;  /* 0x000000090a08b225 */ /* 0x004fc800078e0002 */
[----:B------:R-:W-:Y:S02]  /*08c0*/  @P3 IMAD.MOV.U32 R2, RZ, RZ, R14 ;  /* 0x000000ffff023224 */ /* 0x000fe400078e000e */
[----:B------:R-:W-:Y:S02]  /*08d0*/  @P3 IMAD.IADD R3, R15, 0x1, R17 ;  /* 0x000000010f033824 */ /* 0x000fe400078e0211 */
[----:B------:R-:W-:Y:S02]  /*08e0*/  @!P3 IMAD.MOV.U32 R2, RZ, RZ, R8 ;  /* 0x000000ffff02b224 */ /* 0x000fe400078e0008 */
[----:B------:R-:W-:Y:S01]  /*08f0*/  @!P3 IMAD.MOV.U32 R3, RZ, RZ, R9 ;  /* 0x000000ffff03b224 */ /* 0x000fe200078e0009 */
[----:B------:R-:W-:Y:S06]  /*0900*/  @!P4 BRA `(.L_x_5) ;  /* 0x00000000000cc947 */ /* 0x000fec0003800000 */
[----:B------:R-:W-:Y:S01]  /*0910*/  UCGABAR_WAIT ;  /* 0x0000000000007dc7 */ /* 0x000fe20008000000 */
[----:B------:R-:W-:Y:S01]  /*0920*/  CCTL.IVALL ;  /* 0x00000000ff00798f */ /* 0x000fe20002000000 */
[----:B------:R-:W-:Y:S05]  /*0930*/  BRA `(.L_x_6) ;  /* 0x0000000000047947 */ /* 0x000fea0003800000 */
.L_x_5:
[----:B------:R-:W-:Y:S06]  /*0940*/  BAR.SYNC.DEFER_BLOCKING 0x0 ;  /* 0x0000000000007b1d */ /* 0x000fec0000010000 */
.L_x_6:
[----:B------:R-:W-:Y:S05]  /*0950*/  @!P1 BRA `(.L_x_7) ;  /* 0x0000009c00dc9947 */ /* 0x000fea0003800000 */
[----:B------:R-:W-:-:S06]  /*0960*/  UISETP.GT.U32.AND UP0, UPT, UR11, 0x1, UPT ;  /* 0x000000010b00788c */ /* 0x000fcc000bf04070 */
[----:B------:R-:W-:-:S13]  /*0970*/  PLOP3.LUT P0, PT, PT, PT, UP0, 0x80, 0x0 ;  /* 0x000000000000781c */ /* 0x000fda0003f0f008 */
[----:B0-----:R-:W-:Y:S05]  /*0980*/  @P0 EXIT ;  /* 0x000000000000094d */ /* 0x001fea0003800000 */
[----:B------:R-:W-:Y:S01]  /*0990*/  ULDC.64 UR4, c[0x0][0x750] ;  /* 0x0001d40000047ab9 */ /* 0x000fe20000000a00 */
[----:B------:R-:W-:Y:S01]  /*09a0*/  PRMT R14, RZ, 0x7610, R14 ;  /* 0x00007610ff0e7816 */ /* 0x000fe2000000000e */
[----:B------:R-:W-:Y:S01]  /*09b0*/  IMAD.MOV.U32 R9, RZ, RZ, -0x1 ;  /* 0xffffffffff097424 */ /* 0x000fe200078e00ff */
[----:B------:R-:W-:Y:S01]  /*09c0*/  ISETP.GE.U32.AND P0, PT, R2, UR4, PT ;  /* 0x0000000402007c0c */ /* 0x000fe2000bf06070 */
[----:B------:R-:W-:Y:S02]  /*09d0*/  IMAD.MOV.U32 R12, RZ, RZ, -0x1 ;  /* 0xffffffffff0c7424 */ /* 0x000fe400078e00ff */
[----:B------:R-:W-:Y:S01]  /*09e0*/  IMAD.MOV.U32 R8, RZ, RZ, -0x1 ;  /* 0xffffffffff087424 */ /* 0x000fe200078e00ff */
[----:B------:R-:W-:-:S13]  /*09f0*/  ISETP.GE.U32.AND.EX P0, PT, R3, UR5, PT, P0 ;  /* 0x0000000503007c0c */ /* 0x000fda000bf06100 */
[----:B------:R-:W-:Y:S05]  /*0a00*/  @P0 BRA `(.L_x_8) ;  /* 0x0000000400280947 */ /* 0x000fea0003800000 */
[----:B------:R-:W0:Y:S01]  /*0a10*/  LDC.64 R22, c[0x0][0x728] ;  /* 0x0001ca00ff167b82 */ /* 0x000e220000000a00 */
[----:B------:R-:W-:Y:S02]  /*0a20*/  IMAD.MOV.U32 R8, RZ, RZ, R2 ;  /* 0x000000ffff087224 */ /* 0x000fe400078e0002 */
[----:B------:R-:W-:-:S05]  /*0a30*/  IMAD.MOV.U32 R9, RZ, RZ, R3 ;  /* 0x000000ffff097224 */ /* 0x000fca00078e0003 */
[----:B------:R-:W1:Y:S08]  /*0a40*/  LDC R12, c[0x0][0x730] ;  /* 0x0001cc00ff0c7b82 */ /* 0x000e700000000800 */
[----:B------:R-:W2:Y:S01]  /*0a50*/  LDC.64 R24, c[0x0][0x720] ;  /* 0x0001c800ff187b82 */ /* 0x000ea20000000a00 */
[----:B0-----:R-:W-:-:S04]  /*0a60*/  ISETP.NE.U32.AND P0, PT, R22, RZ, PT ;  /* 0x000000ff1600720c */ /* 0x001fc80003f05070 */
[----:B------:R-:W-:-:S13]  /*0a70*/  ISETP.NE.AND.EX P0, PT, R23, RZ, PT, P0 ;  /* 0x000000ff1700720c */ /* 0x000fda0003f05300 */
[----:B-12---:R-:W-:Y:S05]  /*0a80*/  @!P0 BRA `(.L_x_9) ;  /* 0x0000000000288947 */ /* 0x006fea0003800000 */
[----:B------:R-:W0:Y:S02]  /*0a90*/  LDC R17, c[0x0][0x734] ;  /* 0x0001cd00ff117b82 */ /* 0x000e240000000800 */
[----:B0-----:R-:W-:-:S05]  /*0aa0*/  IADD3 R17, P0, R2, R17, RZ ;  /* 0x0000001102117210 */ /* 0x001fca0007f1e0ff */
[----:B------:R-:W-:-:S04]  /*0ab0*/  IMAD.X R21, RZ, RZ, R3, P0 ;  /* 0x000000ffff157224 */ /* 0x000fc800000e0603 */
[----:B------:R-:W-:-:S04]  /*0ac0*/  IMAD.WIDE.U32 R8, R21, R22, RZ ;  /* 0x0000001615087225 */ /* 0x000fc800078e00ff */
[----:B------:R-:W-:-:S04]  /*0ad0*/  IMAD.WIDE.U32 R14, P0, R17, R23, R8 ;  /* 0x00000017110e7225 */ /* 0x000fc80007800008 */
[----:B------:R-:W-:-:S04]  /*0ae0*/  IMAD.WIDE.U32 R8, R17, R22, RZ ;  /* 0x0000001611087225 */ /* 0x000fc800078e00ff */
[----:B------:R-:W-:Y:S01]  /*0af0*/  IMAD.X R17, RZ, RZ, RZ, P0 ;  /* 0x000000ffff117224 */ /* 0x000fe200000e06ff */
[----:B------:R-:W-:Y:S01]  /*0b00*/  IADD3 RZ, P0, R9, R14, RZ ;  /* 0x0000000e09ff7210 */ /* 0x000fe20007f1e0ff */
[----:B------:R-:W-:-:S04]  /*0b10*/  IMAD.MOV.U32 R16, RZ, RZ, R15 ;  /* 0x000000ffff107224 */ /* 0x000fc800078e000f */
[----:B------:R-:W-:-:S08]  /*0b20*/  IMAD.WIDE.U32.X R8, R21, R23, R16, P0 ;  /* 0x0000001715087225 */ /* 0x000fd000000e0410 */
.L_x_9:
[----:B------:R-:W0:Y:S01]  /*0b30*/  LDC.64 R26, c[0x0][0x740] ;  /* 0x0001d000ff1a7b82 */ /* 0x000e220000000a00 */
[-CC-:B------:R-:W-:Y:S02]  /*0b40*/  SHF.R.U64 R28, R8, R12.reuse, R9.reuse ;  /* 0x0000000c081c7219 */ /* 0x180fe40000001209 */
[----:B------:R-:W-:Y:S02]  /*0b50*/  SHF.R.U32.HI R8, RZ, R12, R9 ;  /* 0x0000000cff087219 */ /* 0x000fe40000011609 */
[----:B------:R-:W-:-:S03]  /*0b60*/  IADD3 R11, P0, RZ, -R28, RZ ;  /* 0x8000001cff0b7210 */ /* 0x000fc60007f1e0ff */
[----:B------:R-:W1:Y:S02]  /*0b70*/  LDC R14, c[0x0][0x718] ;  /* 0x0001c600ff0e7b82 */ /* 0x000e640000000800 */
[----:B------:R-:W-:-:S04]  /*0b80*/  IMAD.X R9, RZ, RZ, ~R8, P0 ;  /* 0x000000ffff097224 */ /* 0x000fc800000e0e08 */
[-C--:B------:R-:W-:Y:S02]  /*0b90*/  IMAD R12, R9, R24.reuse, RZ ;  /* 0x00000018090c7224 */ /* 0x080fe400078e02ff */
[----:B------:R-:W2:Y:S01]  /*0ba0*/  LDC R20, c[0x0][0x708] ;  /* 0x0001c200ff147b82 */ /* 0x000ea20000000800 */
[----:B------:R-:W-:-:S04]  /*0bb0*/  IMAD.WIDE.U32 R8, R11, R24, R2 ;  /* 0x000000180b087225 */ /* 0x000fc800078e0002 */
[----:B------:R-:W-:-:S03]  /*0bc0*/  IMAD R11, R11, R25, R12 ;  /* 0x000000190b0b7224 */ /* 0x000fc600078e020c */
[----:B------:R-:W3:Y:S01]  /*0bd0*/  LDC R22, c[0x0][0x758] ;  /* 0x0001d600ff167b82 */ /* 0x000ee20000000800 */
[----:B------:R-:W-:Y:S01]  /*0be0*/  IMAD.IADD R9, R9, 0x1, R11 ;  /* 0x0000000109097824 */ /* 0x000fe200078e020b */
[----:B0-----:R-:W-:Y:S01]  /*0bf0*/  ISETP.NE.U32.AND P0, PT, R26, RZ, PT ;  /* 0x000000ff1a00720c */ /* 0x001fe20003f05070 */
[----:B------:R-:W-:-:S03]  /*0c00*/  IMAD.MOV.U32 R11, RZ, RZ, -0x1 ;  /* 0xffffffffff0b7424 */ /* 0x000fc600078e00ff */
[----:B------:R-:W-:Y:S02]  /*0c10*/  ISETP.NE.AND.EX P0, PT, R27, RZ, PT, P0 ;  /* 0x000000ff1b00720c */ /* 0x000fe40003f05300 */
[----:B------:R-:W0:Y:S01]  /*0c20*/  LDC R21, c[0x0][0x700] ;  /* 0x0001c000ff157b82 */ /* 0x000e220000000800 */
[-CC-:B-1----:R-:W-:Y:S02]  /*0c30*/  SHF.R.U64 R16, R8, R14.reuse, R9.reuse ;  /* 0x0000000e08107219 */ /* 0x182fe40000001209 */
[----:B------:R-:W-:-:S05]  /*0c40*/  SHF.R.U32.HI R9, RZ, R14, R9 ;  /* 0x0000000eff097219 */ /* 0x000fca0000011609 */
[----:B------:R-:W1:Y:S01]  /*0c50*/  LDC R23, c[0x0][0x748] ;  /* 0x0001d200ff177b82 */ /* 0x000e620000000800 */
[-CC-:B--2---:R-:W-:Y:S02]  /*0c60*/  SHF.R.U64 R29, R16, R20.reuse, R9.reuse ;  /* 0x00000014101d7219 */ /* 0x184fe40000001209 */
[----:B------:R-:W-:Y:S01]  /*0c70*/  SHF.R.U32.HI R9, RZ, R20, R9 ;  /* 0x00000014ff097219 */ /* 0x000fe20000011609 */
[----:B------:R-:W-:Y:S02]  /*0c80*/  IMAD R20, R19, R18, R10 ;  /* 0x0000001213147224 */ /* 0x000fe400078e020a */
[----:B------:R-:W-:Y:S02]  /*0c90*/  IMAD.MOV.U32 R19, RZ, RZ, 0x1 ;  /* 0x00000001ff137424 */ /* 0x000fe400078e00ff */
[----:B------:R-:W2:Y:S01]  /*0ca0*/  LDC R25, c[0x0][0x738] ;  /* 0x0001ce00ff197b82 */ /* 0x000ea20000000800 */
[-C--:B---3--:R-:W-:Y:S02]  /*0cb0*/  SHF.L.U32 R8, R11, R22.reuse, RZ ;  /* 0x000000160b087219 */ /* 0x088fe400000006ff */
[----:B------:R-:W-:-:S02]  /*0cc0*/  SHF.R.U64 R18, R29, R22, R9 ;  /* 0x000000161d127219 */ /* 0x000fc40000001209 */
[----:B------:R-:W-:Y:S02]  /*0cd0*/  LOP3.LUT R12, RZ, R8, RZ, 0x33, !PT ;  /* 0x00000008ff0c7212 */ /* 0x000fe400078e33ff */
[----:B------:R-:W-:Y:S01]  /*0ce0*/  SHF.R.U32.HI R9, RZ, R22, R9 ;  /* 0x00000016ff097219 */ /* 0x000fe20000011609 */
[----:B------:R-:W3:Y:S01]  /*0cf0*/  LDC R24, c[0x0][0x710] ;  /* 0x0001c400ff187b82 */ /* 0x000ee20000000800 */
[----:B------:R-:W-:Y:S01]  /*0d00*/  IMAD.MOV.U32 R8, RZ, RZ, R18 ;  /* 0x000000ffff087224 */ /* 0x000fe200078e0012 */
[----:B------:R-:W-:Y:S06]  /*0d10*/  @!P0 BRA `(.L_x_10) ;  /* 0x0000000000288947 */ /* 0x000fec0003800000 */
[----:B------:R-:W4:Y:S02]  /*0d20*/  LDC R15, c[0x0][0x74c] ;  /* 0x0001d300ff0f7b82 */ /* 0x000f240000000800 */
[----:B----4-:R-:W-:-:S05]  /*0d30*/  IADD3 R15, P0, R18, R15, RZ ;  /* 0x0000000f120f7210 */ /* 0x010fca0007f1e0ff */
        /* <DEDUP_REMOVED lines=8> */
.L_x_10:
[----:B-1----:R-:W-:Y:S01]  /*0dc0*/  SHF.R.U64 R10, R8, R23, R9 ;  /* 0x00000017080a7219 */ /* 0x002fe20000001209 */
[----:B0-----:R-:W-:Y:S01]  /*0dd0*/  VIADD R11, R21, 0xffffffff ;  /* 0xffffffff150b7836 */ /* 0x001fe20000000000 */
[----:B------:R-:W-:Y:S01]  /*0de0*/  SHF.L.U32 R8, R19, R22, RZ ;  /* 0x0000001613087219 */ /* 0x000fe200000006ff */
[----:B------:R-:W-:Y:S01]  /*0df0*/  IMAD.MOV.U32 R14, RZ, RZ, 0x1 ;  /* 0x00000001ff0e7424 */ /* 0x000fe200078e00ff */
[----:B------:R-:W-:Y:S01]  /*0e00*/  LOP3.LUT R9, R29, R12, RZ, 0xc0, !PT ;  /* 0x0000000c1d097212 */ /* 0x000fe200078ec0ff */
[----:B------:R-:W-:Y:S01]  /*0e10*/  IMAD.MOV R12, RZ, RZ, -R10 ;  /* 0x000000ffff0c7224 */ /* 0x000fe200078e0a0a */
[----:B------:R-:W-:Y:S02]  /*0e20*/  SEL R13, R13, R20, !P3 ;  /* 0x000000140d0d7207 */ /* 0x000fe40005800000 */
[----:B------:R-:W-:Y:S01]  /*0e30*/  LOP3.LUT R11, R16, R11, RZ, 0xc0, !PT ;  /* 0x0000000b100b7212 */ /* 0x000fe200078ec0ff */
[----:B------:R-:W-:Y:S02]  /*0e40*/  IMAD R10, R8, R10, R9 ;  /* 0x0000000a080a7224 */ /* 0x000fe400078e0209 */
[----:B--2---:R-:W-:-:S02]  /*0e50*/  IMAD R8, R12, R25, R18 ;  /* 0x000000190c087224 */ /* 0x004fc400078e0212 */
[----:B---3--:R-:W-:Y:S02]  /*0e60*/  IMAD R13, R10, R24, R13 ;  /* 0x000000180a0d7224 */ /* 0x008fe400078e020d */
[----:B------:R-:W-:-:S05]  /*0e70*/  IMAD R8, R8, R21, R11 ;  /* 0x0000001508087224 */ /* 0x000fca00078e020b */
[----:B------:R-:W-:Y:S02]  /*0e80*/  SEL R12, R8, R13, !P3 ;  /* 0x0000000d080c7207 */ /* 0x000fe40005800000 */
[----:B------:R-:W-:Y:S01]  /*0e90*/  SEL R9, R13, R8, !P3 ;  /* 0x000000080d097207 */ /* 0x000fe20005800000 */
[----:B------:R-:W-:-:S07]  /*0ea0*/  IMAD.MOV.U32 R8, RZ, RZ, R28 ;  /* 0x000000ffff087224 */ /* 0x000fce00078e001c */
.L_x_8:
[----:B------:R-:W-:-:S08]  /*0eb0*/  NOP ;  /* 0x0000000000007918 */ /* 0x000fd00000000000 */
[----:B------:R-:W0:Y:S02]  /*0ec0*/  USETMAXREG.TRY_ALLOC.CTAPOOL UP0, 0xe8 ;  /* 0x000000e8000079c8 */ /* 0x000e240008000600 */
[----:B0-----:R-:W-:-:S13]  /*0ed0*/  PLOP3.LUT P0, PT, PT, PT, UP0, 0x80, 0x0 ;  /* 0x000000000000781c */ /* 0x001fda0003f0f008 */
[----:B------:R-:W-:Y:S05]  /*0ee0*/  @!P0 BRA `(.L_x_8) ;  /* 0xfffffffc00f08947 */ /* 0x000fea000383ffff */
[----:B------:R-:W-:Y:S01]  /*0ef0*/  ULDC.64 UR4, c[0x0][0x698] ;  /* 0x0001a60000047ab9 */ /* 0x000fe20000000a00 */
[----:B------:R-:W-:Y:S01]  /*0f00*/  ULDC.64 UR18, c[0x0][0x208] ;  /* 0x0000820000127ab9 */ /* 0x000fe20000000a00 */
[----:B------:R-:W-:-:S04]  /*0f10*/  ISETP.NE.U32.AND P0, PT, RZ, UR4, PT ;  /* 0x00000004ff007c0c */ /* 0x000fc8000bf05070 */
[----:B------:R-:W-:-:S13]  /*0f20*/  ISETP.NE.AND.EX P0, PT, RZ, UR5, PT, P0 ;  /* 0x00000005ff007c0c */ /* 0x000fda000bf05300 */
[----:B------:R-:W-:Y:S05]  /*0f30*/  @!P0 BRA `(.L_x_11) ;  /* 0x0000000000208947 */ /* 0x000fea0003800000 */
[----:B------:R-:W0:Y:S02]  /*0f40*/  LDC.64 R10, c[0x0][0x698] ;  /* 0x0001a600ff0a7b82 */ /* 0x000e240000000a00 */
[----:B0-----:R-:W2:Y:S02]  /*0f50*/  LDG.E.64 R10, desc[UR18][R10.64] ;  /* 0x000000120a0a7981 */ /* 0x001ea4000c1e1b00 */
[----:B--2---:R-:W-:-:S04]  /*0f60*/  ISETP.NE.U32.AND P0, PT, R10, RZ, PT ;  /* 0x000000ff0a00720c */ /* 0x004fc80003f05070 */
[----:B------:R-:W-:-:S13]  /*0f70*/  ISETP.NE.AND.EX P0, PT, R11, RZ, PT, P0 ;  /* 0x000000ff0b00720c */ /* 0x000fda0003f05300 */
[----:B------:R-:W-:Y:S05]  /*0f80*/  @!P0 BRA `(.L_x_11) ;  /* 0x00000000000c8947 */ /* 0x000fea0003800000 */
[----:B------:R-:W2:Y:S02]  /*0f90*/  LD.E R10, desc[UR18][R10.64] ;  /* 0x000000120a0a7980 */ /* 0x000ea4000c101900 */
[----:B--2---:R-:W-:Y:S01]  /*0fa0*/  R2UR UR17, R10 ;  /* 0x000000000a1172ca */ /* 0x004fe200000e0000 */
[----:B------:R-:W-:-:S14]  /*0fb0*/  BRA `(.L_x_12) ;  /* 0x0000000000247947 */ /* 0x000fdc0003800000 */
.L_x_11:
[----:B------:R-:W-:Y:S02]  /*0fc0*/  ULDC.64 UR4, c[0x0][0x688] ;  /* 0x0001a20000047ab9 */ /* 0x000fe40000000a00 */
[----:B------:R-:W-:-:S04]  /*0fd0*/  ISETP.NE.U32.AND P0, PT, RZ, UR4, PT ;  /* 0x00000004ff007c0c */ /* 0x000fc8000bf05070 */
[----:B------:R-:W-:-:S13]  /*0fe0*/  ISETP.NE.AND.EX P0, PT, RZ, UR5, PT, P0 ;  /* 0x00000005ff007c0c */ /* 0x000fda000bf05300 */
[----:B------:R-:W-:Y:S05]  /*0ff0*/  @!P0 BRA `(.L_x_13) ;  /* 0x0000000000108947 */ /* 0x000fea0003800000 */
[----:B------:R-:W0:Y:S02]  /*1000*/  LDC.64 R10, c[0x0][0x688] ;  /* 0x0001a200ff0a7b82 */ /* 0x000e240000000a00 */
[----:B0-----:R-:W2:Y:S02]  /*1010*/  LDG.E R10, desc[UR18][R10.64] ;  /* 0x000000120a0a7981 */ /* 0x001ea4000c1e1900 */
[----:B--2---:R-:W-:Y:S01]  /*1020*/  R2UR UR17, R10 ;  /* 0x000000000a1172ca */ /* 0x004fe200000e0000 */
[----:B------:R-:W-:-:S14]  /*1030*/  BRA `(.L_x_12) ;  /* 0x0000000000047947 */ /* 0x000fdc0003800000 */
.L_x_13:
[----:B------:R-:W-:-:S05]  /*1040*/  ULDC UR17, c[0x0][0x680] ;  /* 0x0001a00000117ab9 */ /* 0x000fca0000000800 */
.L_x_12:
[----:B------:R-:W-:Y:S02]  /*1050*/  ULDC.64 UR4, c[0x0][0x6a0] ;  /* 0x0001a80000047ab9 */ /* 0x000fe40000000a00 */
        /* <DEDUP_REMOVED lines=11> */
.L_x_14:
        /* <DEDUP_REMOVED lines=8> */
.L_x_16:
[----:B------:R-:W-:-:S05]  /*1190*/  ULDC UR20, c[0x0][0x684] ;  /* 0x0001a10000147ab9 */ /* 0x000fca0000000800 */
.L_x_15:
[----:B------:R-:W-:-:S13]  /*11a0*/  LOP3.LUT P0, RZ, R14, 0xff, RZ, 0xc0, !PT ;  /* 0x000000ff0eff7812 */ /* 0x000fda000780c0ff */
[----:B------:R-:W-:Y:S05]  /*11b0*/  @!P0 EXIT ;  /* 0x000000000000894d */ /* 0x000fea0003800000 */
[----:B------:R-:W-:Y:S01]  /*11c0*/  ULDC UR4, c[0x0][0x28c] ;  /* 0x0000a30000047ab9 */ /* 0x000fe20000000800 */
[----:B------:R-:W-:Y:S02]  /*11d0*/  ULOP3.LUT UR21, UR6, 0x1, URZ, 0xfc, !UPT ;  /* 0x0000000106157892 */ /* 0x000fe4000f8efc3f */
[----:B------:R-:W-:-:S04]  /*11e0*/  UIADD3 UR4, UR4, 0x7f, URZ ;  /* 0x0000007f04047890 */ /* 0x000fc8000fffe03f */
[----:B------:R-:W-:-:S04]  /*11f0*/  USHF.R.S32.HI UR5, URZ, 0x1f, UR4 ;  /* 0x0000001f3f057899 */ /* 0x000fc80008011404 */
[----:B------:R-:W-:-:S03]  /*1200*/  ULEA.HI UR5, UR5, UR4, URZ, 0x7 ;  /* 0x0000000405057291 */ /* 0x000fc6000f8f383f */
[----:B------:R-:W-:Y:S01]  /*1210*/  UMOV UR4, URZ ;  /* 0x0000003f00047c82 */ /* 0x000fe20008000000 */
[----:B------:R-:W-:-:S03]  /*1220*/  USHF.R.S32.HI UR7, URZ, 0x7, UR5 ;  /* 0x000000073f077899 */ /* 0x000fc60008011405 */
[----:B------:R-:W-:-:S09]  /*1230*/  UMOV UR5, URZ ;  /* 0x0000003f00057c82 */ /* 0x000fd20008000000 */
.L_x_281:
[----:B------:R-:W-:Y:S01]  /*1240*/  LOP3.LUT R10, R0, 0x80, RZ, 0xc0, !PT ;  /* 0x00000080000a7812 */ /* 0x000fe200078ec0ff */
[----:B------:R-:W-:Y:S01]  /*1250*/  UISETP.LT.AND UP0, UPT, URZ, UR7, UPT ;  /* 0x000000073f00728c */ /* 0x000fe2000bf01270 */
[----:B------:R-:W-:Y:S02]  /*1260*/  CS2R R86, SRZ ;  /* 0x0000000000567805 */ /* 0x000fe4000001ff00 */
[----:B-1----:R-:W-:Y:S02]  /*1270*/  CS2R R88, SRZ ;  /* 0x0000000000587805 */ /* 0x002fe4000001ff00 */
[----:B------:R-:W-:Y:S01]  /*1280*/  SHF.R.U32.HI R10, RZ, 0x7, R10 ;  /* 0x00000007ff0a7819 */ /* 0x000fe2000001160a */
[----:B------:R-:W-:Y:S01]  /*1290*/  USEL UR8, URZ, UR7, UP0 ;  /* 0x000000073f087287 */ /* 0x000fe20008000000 */
[----:B------:R-:W-:Y:S02]  /*12a0*/  CS2R R90, SRZ ;  /* 0x00000000005a7805 */ /* 0x000fe4000001ff00 */
[----:B------:R-:W-:-:S02]  /*12b0*/  CS2R R92, SRZ ;  /* 0x00000000005c7805 */ /* 0x000fc4000001ff00 */
[----:B---3--:R-:W-:Y:S01]  /*12c0*/  CS2R R94, SRZ ;  /* 0x00000000005e7805 */ /* 0x008fe2000001ff00 */
[----:B------:R-:W-:Y:S01]  /*12d0*/  UIADD3 UR13, UR7, -UR8, URZ ;  /* 0x80000008070d7290 */ /* 0x000fe2000fffe03f */
[----:B------:R-:W0:Y:S01]  /*12e0*/  SHFL.IDX PT, R10, R10, RZ, 0x1f ;  /* 0x00001fff0a0a7589 */ /* 0x000e2200000e0000 */
[----:B------:R-:W-:Y:S02]  /*12f0*/  CS2R R96, SRZ ;  /* 0x0000000000607805 */ /* 0x000fe4000001ff00 */
[----:B------:R-:W-:Y:S01]  /*1300*/  CS2R R98, SRZ ;  /* 0x0000000000627805 */ /* 0x000fe2000001ff00 */
[----:B------:R-:W-:Y:S01]  /*1310*/  UISETP.GE.AND UP0, UPT, UR13, 0x1, UPT ;  /* 0x000000010d00788c */ /* 0x000fe2000bf06270 */
[----:B------:R-:W-:Y:S02]  /*1320*/  CS2R R100, SRZ ;  /* 0x0000000000647805 */ /* 0x000fe4000001ff00 */
[----:B------:R-:W-:Y:S02]  /*1330*/  CS2R R102, SRZ ;  /* 0x0000000000667805 */ /* 0x000fe4000001ff00 */
[----:B------:R-:W-:-:S02]  /*1340*/  CS2R R104, SRZ ;  /* 0x0000000000687805 */ /* 0x000fc4000001ff00 */
[----:B------:R-:W-:Y:S02]  /*1350*/  CS2R R106, SRZ ;  /* 0x00000000006a7805 */ /* 0x000fe4000001ff00 */
[----:B------:R-:W-:Y:S02]  /*1360*/  CS2R R108, SRZ ;  /* 0x00000000006c7805 */ /* 0x000fe4000001ff00 */
[----:B------:R-:W-:Y:S02]  /*1370*/  PLOP3.LUT P0, PT, PT, PT, UP0, 0x80, 0x0 ;  /* 0x000000000000781c */ /* 0x000fe40003f0f008 */
[----:B------:R-:W-:Y:S02]  /*1380*/  CS2R R110, SRZ ;  /* 0x00000000006e7805 */ /* 0x000fe4000001ff00 */
[----:B------:R-:W-:Y:S02]  /*1390*/  CS2R R112, SRZ ;  /* 0x0000000000707805 */ /* 0x000fe4000001ff00 */
[----:B------:R-:W-:-:S02]  /*13a0*/  CS2R R114, SRZ ;  /* 0x0000000000727805 */ /* 0x000fc4000001ff00 */
[----:B------:R-:W-:Y:S02]  /*13b0*/  CS2R R116, SRZ ;  /* 0x0000000000747805 */ /* 0x000fe4000001ff00 */
[----:B------:R-:W-:Y:S02]  /*13c0*/  CS2R R118, SRZ ;  /* 0x0000000000767805 */ /* 0x000fe4000001ff00 */
[----:B------:R-:W-:Y:S02]  /*13d0*/  CS2R R120, SRZ ;  /* 0x0000000000787805 */ /* 0x000fe4000001ff00 */
        /* <DEDUP_REMOVED lines=8> */
[----:B0-----:R-:W-:-:S02]  /*1460*/  R2UR UR9, R10 ;  /* 0x000000000a0972ca */ /* 0x001fc400000e0000 */
        /* <DEDUP_REMOVED lines=37> */
[----:B------:R-:W-:Y:S01]  /*16c0*/  CS2R R84, SRZ ;  /* 0x0000000000547805 */ /* 0x000fe2000001ff00 */
[----:B--2-4-:R-:W-:Y:S06]  /*16d0*/  @!P0 BRA `(.L_x_17) ;  /* 0x0000000400a88947 */ /* 0x014fec0003800000 */
[----:B------:R-:W0:Y:S01]  /*16e0*/  S2UR UR11, SR_CgaCtaId ;  /* 0x00000000000b79c3 */ /* 0x000e220000008800 */
[----:B------:R-:W-:Y:S01]  /*16f0*/  ULEA.HI UR8, UR9, UR9, URZ, 0x1 ;  /* 0x0000000909087291 */ /* 0x000fe2000f8f083f */
[----:B------:R-:W-:Y:S01]  /*1700*/  IMAD.U32 R15, RZ, RZ, UR4 ;  /* 0x00000004ff0f7e24 */ /* 0x000fe2000f8e00ff */
[----:B------:R-:W-:Y:S01]  /*1710*/  UMOV UR10, 0x400 ;  /* 0x00000400000a7882 */ /* 0x000fe20000000000 */
[----:B------:R-:W-:Y:S02]  /*1720*/  UPLOP3.LUT UP0, UPT, UPT, UPT, UPT, 0x40, 0x0 ;  /* 0x000000000000789c */ /* 0x000fe40003f0e870 */
[----:B------:R-:W-:Y:S01]  /*1730*/  ULOP3.LUT UR8, UR8, 0x7fffe, URZ, 0xc0, !UPT ;  /* 0x0007fffe08087892 */ /* 0x000fe2000f8ec03f */
[----:B------:R-:W-:Y:S01]  /*1740*/  UMOV UR14, UR5 ;  /* 0x00000005000e7c82 */ /* 0x000fe20008000000 */
[----:B------:R-:W-:Y:S02]  /*1750*/  UMOV UR15, UR5 ;  /* 0x00000005000f7c82 */ /* 0x000fe40008000000 */
[----:B------:R-:W-:-:S02]  /*1760*/  UIADD3 UR8, UR9, -UR8, URZ ;  /* 0x8000000809087290 */ /* 0x000fc4000fffe03f */
[----:B0-----:R-:W-:-:S04]  /*1770*/  ULEA UR10, UR11, UR10, 0x18 ;  /* 0x0000000a0b0a7291 */ /* 0x001fc8000f8ec03f */
[----:B------:R-:W-:-:S04]  /*1780*/  ULEA UR8, UR8, UR10, 0xd ;  /* 0x0000000a08087291 */ /* 0x000fc8000f8e683f */
[----:B------:R-:W-:-:S04]  /*1790*/  UIADD3 UR8, UR8, 0x100, URZ ;  /* 0x0000010008087890 */ /* 0x000fc8000fffe03f */
[----:B------:R-:W-:-:S04]  /*17a0*/  USHF.R.U32.HI UR8, URZ, 0x4, UR8 ;  /* 0x000000043f087899 */ /* 0x000fc80008011608 */
[----:B------:R-:W-:-:S12]  /*17b0*/  ULOP3.LUT UR12, UR8, 0x3fff, URZ, 0xc0, !UPT ;  /* 0x00003fff080c7892 */ /* 0x000fd8000f8ec03f */
.L_x_24:
[----:B------:R-:W-:-:S06]  /*17c0*/  UISETP.NE.AND UP1, UPT, UR21, 0x3, UPT ;  /* 0x000000031500788c */ /* 0x000fcc000bf25270 */
[----:B------:R-:W-:-:S13]  /*17d0*/  PLOP3.LUT P1, PT, PT, PT, UP1, 0x80, 0x0 ;  /* 0x000000000000781c */ /* 0x000fda0003f2f018 */
[----:B01----:R-:W-:Y:S05]  /*17e0*/  @!P1 BRA `(.L_x_18) ;  /* 0x0000000000049947 */ /* 0x003fea0003800000 */
[----:B------:R-:W-:Y:S01]  /*17f0*/  BPT.TRAP 0x1 ;  /* 0x000000040000795c */ /* 0x000fe20000300000 */
.L_x_18:
[----:B------:R-:W0:Y:S01]  /*1800*/  S2UR UR8, SR_CgaCtaId ;  /* 0x00000000000879c3 */ /* 0x000e220000008800 */
[----:B------:R-:W-:Y:S01]  /*1810*/  UMOV UR16, 0x400 ;  /* 0x0000040000107882 */ /* 0x000fe20000000000 */
[----:B------:R-:W-:Y:S01]  /*1820*/  SHF.L.U32 R14, R15, 0x1f, RZ ;  /* 0x0000001f0f0e7819 */ /* 0x000fe200000006ff */
[----:B0-----:R-:W-:-:S04]  /*1830*/  ULEA UR16, UR8, UR16, 0x18 ;  /* 0x0000001008107291 */ /* 0x001fc8000f8ec03f */
[----:B------:R-:W-:-:S09]  /*1840*/  ULEA UR8, UR14, UR16, 0x3 ;  /* 0x000000100e087291 */ /* 0x000fd2000f8e183f */
[----:B------:R0:W1:Y:S01]  /*1850*/  SYNCS.PHASECHK.TRANS64.TRYWAIT P0, [UR8], R14 ;  /* 0x0000000eff0075a7 */ /* 0x0000620008000148 */
[----:B------:R-:W-:Y:S05]  /*1860*/  @!P1 BRA `(.L_x_19) ;  /* 0x0000000000049947 */ /* 0x000fea0003800000 */
[----:B------:R-:W-:Y:S01]  /*1870*/  BPT.TRAP 0x1 ;  /* 0x000000040000795c */ /* 0x000fe20000300000 */
.L_x_19:
[C---:B------:R-:W-:Y:S02]  /*1880*/  IMAD.SHL.U32 R10, R0.reuse, 0x40, RZ ;  /* 0x00000040000a7824 */ /* 0x040fe400078e00ff */
[C---:B------:R-:W-:Y:S02]  /*1890*/  IMAD.SHL.U32 R11, R0.reuse, 0x400, RZ ;  /* 0x00000400000b7824 */ /* 0x040fe400078e00ff */
[----:B------:R-:W-:Y:S01]  /*18a0*/  IMAD.SHL.U32 R13, R0, 0x20, RZ ;  /* 0x00000020000d7824 */ /* 0x000fe200078e00ff */
[----:B------:R-:W-:-:S04]  /*18b0*/  LOP3.LUT R10, R10, 0x3800, RZ, 0xc0, !PT ;  /* 0x000038000a0a7812 */ /* 0x000fc800078ec0ff */
[----:B------:R-:W-:Y:S01]  /*18c0*/  LOP3.LUT R10, R10, 0x400, R11, 0xf8, !PT ;  /* 0x000004000a0a7812 */ /* 0x000fe200078ef80b */
[----:B------:R-:W-:-:S03]  /*18d0*/  IMAD.U32 R11, RZ, RZ, UR14 ;  /* 0x0000000eff0b7e24 */ /* 0x000fc6000f8e00ff */
[----:B------:R-:W-:-:S04]  /*18e0*/  LOP3.LUT R10, R10, 0x380, R13, 0xf8, !PT ;  /* 0x000003800a0a7812 */ /* 0x000fc800078ef80d */
[----:B------:R-:W-:-:S05]  /*18f0*/  SHF.R.U32.HI R10, RZ, 0x3, R10 ;  /* 0x00000003ff0a7819 */ /* 0x000fca000001160a */
[----:B------:R-:W-:Y:S01]  /*1900*/  IMAD R10, R11, 0x1000, R10 ;  /* 0x000010000b0a7824 */ /* 0x000fe200078e020a */
[----:B-1----:R-:W-:Y:S06]  /*1910*/  @P0 BRA `(.L_x_20) ;  /* 0x0000000000080947 */ /* 0x002fec0003800000 */
[----:B------:R-:W1:Y:S02]  /*1920*/  SYNCS.PHASECHK.TRANS64.TRYWAIT P0, [UR8], R14 ;  /* 0x0000000eff0075a7 */ /* 0x000e640008000148 */
[----:B-1----:R-:W-:Y:S05]  /*1930*/  @!P0 BRA `(.L_x_21) ;  /* 0x000000a4008c8947 */ /* 0x002fea0003800000 */
.L_x_20:
[----:B------:R-:W-:Y:S01]  /*1940*/  LDS.128 R152, [R10+UR16+0x30100] ;  /* 0x030100100a987984 */ /* 0x000fe20008000c00 */
[----:B------:R-:W-:Y:S02]  /*1950*/  UIADD3 UR8, UR16, 0x18100, URZ ;  /* 0x0001810010087890 */ /* 0x000fe4000fffe03f */
[----:B------:R-:W-:Y:S01]  /*1960*/  ULOP3.LUT UR22, UR12, 0x10000, URZ, 0xfc, !UPT ;  /* 0x000100000c167892 */ /* 0x000fe2000f8efc3f */
[----:B------:R-:W2:Y:S01]  /*1970*/  LDS.128 R156, [R10+UR16+0x30900] ;  /* 0x030900100a9c7984 */ /* 0x000ea20008000c00 */
[----:B------:R-:W-:Y:S02]  /*1980*/  USHF.R.U32.HI UR8, URZ, 0x4, UR8 ;  /* 0x000000043f087899 */ /* 0x000fe40008011608 */
[----:B------:R-:W-:Y:S02]  /*1990*/  ULEA UR22, UR14, UR22, 0xb ;  /* 0x000000160e167291 */ /* 0x000fe4000f8e583f */
[----:B------:R-:W-:Y:S01]  /*19a0*/  ULOP3.LUT UR8, UR8, 0x3fff, URZ, 0xc0, !UPT ;  /* 0x00003fff08087892 */ /* 0x000fe2000f8ec03f */
[----:B------:R-:W-:Y:S01]  /*19b0*/  UMOV UR9, 0x40000040 ;  /* 0x4000004000097882 */ /* 0x000fe20000000000 */
[----:B------:R-:W-:-:S02]  /*19c0*/  UMOV UR11, 0x40000040 ;  /* 0x40000040000b7882 */ /* 0x000fc40000000000 */
[----:B------:R-:W-:-:S04]  /*19d0*/  ULOP3.LUT UR8, UR8, 0x10000, URZ, 0xfc, !UPT ;  /* 0x0001000008087892 */ /* 0x000fc8000f8efc3f */
[----:B------:R-:W-:-:S03]  /*19e0*/  ULEA UR23, UR14, UR8, 0xb ;  /* 0x000000080e177291 */ /* 0x000fc6000f8e583f */
[----:B------:R-:W-:-:S04]  /*19f0*/  UMOV UR8, UR22 ;  /* 0x0000001600087c82 */ /* 0x000fc80008000000 */
[----:B------:R-:W-:Y:S01]  /*1a00*/  UMOV UR10, UR23 ;  /* 0x00000017000a7c82 */ /* 0x000fe20008000000 */
[----:B--2---:R-:W-:-:S06]  /*1a10*/  WARPGROUP.ARRIVE ;  /* 0x00000000000079c5 */ /* 0x004fcc0000000000 */
[----:B------:R-:W-:Y:S01]  /*1a20*/  HGMMA.SP.64x128x32.F32.BF16 R88, gdesc[UR8], R88, UP0, R152, 0x0 ;  /* 0x09e09800085879f0 */ /* 0x000fe2000bf01a58 */
[----:B------:R-:W-:Y:S01]  /*1a30*/  UIADD3 UR8, UR22, 0x400, URZ ;  /* 0x0000040016087890 */ /* 0x000fe2000fffe03f */
[----:B------:R-:W-:-:S14]  /*1a40*/  UMOV UR9, 0x40000040 ;  /* 0x4000004000097882 */ /* 0x000fdc0000000000 */
[----:B------:R-:W-:Y:S01]  /*1a50*/  HGMMA.SP.64x128x32.F32.BF16 R24, gdesc[UR8], R24, UP0, R156, 0x0 ;  /* 0x09e09c00081879f0 */ /* 0x000fe2000bf01a18 */
[----:B------:R-:W-:Y:S02]  /*1a60*/  UIADD3 UR8, UR22, 0x2, URZ ;  /* 0x0000000216087890 */ /* 0x000fe4000fffe03f */
[----:B------:R-:W-:Y:S01]  /*1a70*/  UIADD3 UR10, UR23, 0x4, URZ ;  /* 0x00000004170a7890 */ /* 0x000fe2000fffe03f */
[----:B------:R-:W-:Y:S01]  /*1a80*/  UMOV UR9, 0x40000040 ;  /* 0x4000004000097882 */ /* 0x000fe20000000000 */
[----:B------:R-:W-:-:S11]  /*1a90*/  UMOV UR11, 0x40000040 ;  /* 0x40000040000b7882 */ /* 0x000fd60000000000 */
[----:B------:R-:W-:Y:S01]  /*1aa0*/  HGMMA.SP.64x128x32.F32.BF16 R88, gdesc[UR8], R88, R153, 0x0 ;  /* 0x09e09900085879f0 */ /* 0x000fe20008701a58 */
[----:B------:R-:W-:Y:S01]  /*1ab0*/  UIADD3 UR8, UR22, 0x402, URZ ;  /* 0x0000040216087890 */ /* 0x000fe2000fffe03f */
[----:B------:R-:W-:-:S14]  /*1ac0*/  UMOV UR9, 0x40000040 ;  /* 0x4000004000097882 */ /* 0x000fdc0000000000 */
[----:B------:R-:W-:Y:S01]  /*1ad0*/  HGMMA.SP.64x128x32.F32.BF16 R24, gdesc[UR8], R24, R157, 0x0 ;  /* 0x09e09d00081879f0 */ /* 0x000fe20008701a18 */
        /* <DEDUP_REMOVED lines=15> */
[----:B------:R-:W-:Y:S03]  /*1bd0*/  HGMMA.SP.64x128x32.F32.BF16 R24, gdesc[UR8], R24, R159, 0x0, gsb0 ;  /* 0x09e09f00081879f0 */ /* 0x000fe60008001a18 */
[----:B------:R-:W-:Y:S02]  /*1be0*/  WARPGROUP.DEPBAR.LE gsb0, 0x0 ;  /* 0x00008000000079c5 */ /* 0x000fe40000010000 */
[----:B------:R-:W-:Y:S05]  /*1bf0*/  @!P1 BRA `(.L_x_22) ;  /* 0x0000000000049947 */ /* 0x000fea0003800000 */
[----:B------:R-:W-:Y:S01]  /*1c00*/  BPT.TRAP 0x1 ;  /* 0x000000040000795c */ /* 0x000fe20000300000 */
.L_x_22:
[----:B------:R-:W-:Y:S01]  /*1c10*/  LOP3.LUT P0, RZ, R6, R7, RZ, 0xc0, !PT ;  /* 0x0000000706ff7212 */ /* 0x000fe2000780c0ff */
[----:B------:R-:W-:Y:S01]  /*1c20*/  IMAD.U32 R10, RZ, RZ, UR15 ;  /* 0x0000000fff0a7e24 */ /* 0x000fe2000f8e00ff */
[----:B------:R-:W-:-:S11]  /*1c30*/  UISETP.GT.U32.AND UP0, UPT, UR6, 0x1, UPT ;  /* 0x000000010600788c */ /* 0x000fd6000bf04070 */
[----:B------:R-:W-:-:S05]  /*1c40*/  @P0 LEA R10, R10, UR16, 0x3 ;  /* 0x000000100a0a0c11 */ /* 0x000fca000f8e18ff */
[----:B------:R-:W-:-:S05]  /*1c50*/  @P0 VIADD R10, R10, 0x18 ;  /* 0x000000180a0a0836 */ /* 0x000fca0000000000 */
[----:B------:R-:W-:-:S04]  /*1c60*/  @P0 PRMT R10, R5, 0x654, R10 ;  /* 0x00000654050a0816 */ /* 0x000fc8000000000a */
[----:B------:R2:W-:Y:S01]  /*1c70*/  @P0 SYNCS.ARRIVE.TRANS64.RED.A1T0 RZ, [R10+URZ], RZ ;  /* 0x000000ff0aff09a7 */ /* 0x0005e2000810043f */
[----:B------:R-:W-:-:S13]  /*1c80*/  PLOP3.LUT P0, PT, PT, PT, UP0, 0x80, 0x0 ;  /* 0x000000000000781c */ /* 0x000fda0003f0f008 */
[----:B--2---:R-:W-:Y:S05]  /*1c90*/  @P0 BRA `(.L_x_23) ;  /* 0x0000000000040947 */ /* 0x004fea0003800000 */
[----:B------:R-:W-:Y:S01]  /*1ca0*/  BPT.TRAP 0x1 ;  /* 0x000000040000795c */ /* 0x000fe20000300000 */
.L_x_23:
[----:B------:R-:W-:Y:S02]  /*1cb0*/  UISETP.GT.AND UP2, UPT, UR13, 0x1, UPT ;  /* 0x000000010d00788c */ /* 0x000fe4000bf44270 */
[----:B------:R-:W-:Y:S02]  /*1cc0*/  UIADD3 UR14, UR14, 0x1, URZ ;  /* 0x000000010e0e7890 */ /* 0x000fe4000fffe03f */
[----:B------:R-:W-:Y:S02]  /*1cd0*/  UIADD3 UR15, UR15, 0x1, URZ ;  /* 0x000000010f0f7890 */ /* 0x000fe4000fffe03f */
[----:B------:R-:W-:Y:S01]  /*1ce0*/  PLOP3.LUT P0, PT, PT, PT, UP2, 0x80, 0x0 ;  /* 0x000000000000781c */ /* 0x000fe20003f0f028 */
[----:B------:R-:W-:Y:S02]  /*1cf0*/  UISETP.NE.AND UP0, UPT, UR14, 0x3, UPT ;  /* 0x000000030e00788c */ /* 0x000fe4000bf05270 */
[----:B------:R-:W-:Y:S02]  /*1d00*/  UISETP.NE.AND UP1, UPT, UR15, 0x3, UPT ;  /* 0x000000030f00788c */ /* 0x000fe4000bf25270 */
[----:B------:R-:W-:-:S02]  /*1d10*/  USEL UR8, URZ, 0x1, UP0 ;  /* 0x000000013f087887 */ /* 0x000fc40008000000 */
[----:B------:R-:W-:Y:S02]  /*1d20*/  USEL UR14, UR14, URZ, UP0 ;  /* 0x0000003f0e0e7287 */ /* 0x000fe40008000000 */
[----:B------:R-:W-:Y:S02]  /*1d30*/  UIADD3 UR13, UR13, -0x1, URZ ;  /* 0xffffffff0d0d7890 */ /* 0x000fe4000fffe03f */
[----:B------:R-:W-:Y:S01]  /*1d40*/  USEL UR15, UR15, URZ, UP1 ;  /* 0x0000003f0f0f7287 */ /* 0x000fe20008800000 */
[----:B------:R-:W-:Y:S01]  /*1d50*/  LOP3.LUT R15, R15, UR8, RZ, 0x3c, !PT ;  /* 0x000000080f0f7c12 */ /* 0x000fe2000f8e3cff */
[----:B------:R-:W-:Y:S01]  /*1d60*/  UPLOP3.LUT UP0, UPT, UPT, UPT, UPT, 0x80, 0x0 ;  /* 0x000000000000789c */ /* 0x000fe20003f0f070 */
[----:B------:R-:W-:Y:S10]  /*1d70*/  @P0 BRA `(.L_x_24) ;  /* 0xfffffff800900947 */ /* 0x000ff4000383ffff */
.L_x_17:
[----:B------:R-:W2:Y:S01]  /*1d80*/  LDC R18, c[0x0][0x288] ;  /* 0x0000a200ff127b82 */ /* 0x000ea20000000800 */
[----:B------:R-:W-:Y:S01]  /*1d90*/  LOP3.LUT R10, R0, 0x60, RZ, 0xc0, !PT ;  /* 0x00000060000a7812 */ /* 0x000fe200078ec0ff */
[----:B------:R-:W-:Y:S01]  /*1da0*/  UIADD3 UR5, UR7, UR5, URZ ;  /* 0x0000000507057290 */ /* 0x000fe2000fffe03f */
[----:B-1----:R-:W-:Y:S01]  /*1db0*/  SHF.R.U32.HI R11, RZ, 0x2, R0 ;  /* 0x00000002ff0b7819 */ /* 0x002fe20000011600 */
[----:B------:R-:W-:Y:S01]  /*1dc0*/  ULDC UR11, c[0x0][0x284] ;  /* 0x0000a100000b7ab9 */ /* 0x000fe20000000800 */
[----:B------:R-:W-:Y:S01]  /*1dd0*/  SHF.R.U32.HI R10, RZ, 0x5, R10 ;  /* 0x00000005ff0a7819 */ /* 0x000fe2000001160a */
[----:B------:R-:W-:Y:S01]  /*1de0*/  UISETP.GT.U32.AND UP0, UPT, UR5, 0x2, UPT ;  /* 0x000000020500788c */ /* 0x000fe2000bf04070 */
[----:B------:R-:W-:Y:S01]  /*1df0*/  LOP3.LUT R11, R11, 0x7, RZ, 0xc0, !PT ;  /* 0x000000070b0b7812 */ /* 0x000fe200078ec0ff */
[----:B------:R-:W-:Y:S01]  /*1e00*/  UISETP.GE.U32.AND UP1, UPT, UR7, 0x3, UPT ;  /* 0x000000030700788c */ /* 0x000fe2000bf26070 */
[----:B0-----:R-:W-:Y:S01]  /*1e10*/  SHF.R.U32.HI R14, RZ, 0x1, R0 ;  /* 0x00000001ff0e7819 */ /* 0x001fe20000011600 */
[----:B------:R-:W-:Y:S01]  /*1e20*/  IMAD.SHL.U32 R16, R10, 0x10, RZ ;  /* 0x000000100a107824 */ /* 0x000fe200078e00ff */
[----:B------:R-:W-:Y:S01]  /*1e30*/  SHF.R.S32.HI R219, RZ, 0x1f, R8 ;  /* 0x0000001fffdb7819 */ /* 0x000fe20000011408 */
[----:B------:R-:W-:Y:S01]  /*1e40*/  UISETP.LT.U32.AND UP0, UPT, UR7, 0x3, UP0 ;  /* 0x000000030700788c */ /* 0x000fe20008701070 */
[----:B------:R-:W-:-:S02]  /*1e50*/  WARPGROUP.DEPBAR.LE gsb0, 0x0 ;  /* 0x00008000000079c5 */ /* 0x000fc40000010000 */
[--C-:B------:R-:W-:Y:S01]  /*1e60*/  LOP3.LUT R13, R16, 0xfffffff0, R11.reuse, 0xe2, !PT ;  /* 0xfffffff0100d7812 */ /* 0x100fe200078ee20b */
[----:B------:R-:W-:Y:S01]  /*1e70*/  IMAD.SHL.U32 R16, R12, 0x80, RZ ;  /* 0x000000800c107824 */ /* 0x000fe200078e00ff */
[----:B------:R-:W-:Y:S01]  /*1e80*/  ULDC.64 UR12, c[0x0][0x6d0] ;  /* 0x0001b400000c7ab9 */ /* 0x000fe20000000a00 */
[----:B------:R-:W-:Y:S01]  /*1e90*/  IMAD R11, R10, -0x10, -R11 ;  /* 0xfffffff00a0b7824 */ /* 0x000fe200078e0a0b */
[----:B------:R-:W-:Y:S01]  /*1ea0*/  LOP3.LUT R13, R13, 0x40, R14, 0xf8, !PT ;  /* 0x000000400d0d7812 */ /* 0x000fe200078ef80e */
[----:B------:R-:W-:Y:S01]  /*1eb0*/  IMAD.SHL.U32 R14, R9, 0x100, RZ ;  /* 0x00000100090e7824 */ /* 0x000fe200078e00ff */
[----:B------:R-:W-:Y:S01]  /*1ec0*/  LOP3.LUT R10, R4, 0x1, RZ, 0xc0, !PT ;  /* 0x00000001040a7812 */ /* 0x000fe200078ec0ff */
[----:B------:R-:W-:Y:S01]  /*1ed0*/  UIMAD.WIDE.U32 UR8, UR5, -0x55555555, URZ ;  /* 0xaaaaaaab050878a5 */ /* 0x000fe2000f8e003f */
[----:B------:R-:W-:Y:S01]  /*1ee0*/  LOP3.LUT R9, R0, 0x3, RZ, 0xc0, !PT ;  /* 0x0000000300097812 */ /* 0x000fe200078ec0ff */
[----:B------:R-:W-:Y:S01]  /*1ef0*/  USEL UR10, URZ, 0x1, !UP0 ;  /* 0x000000013f0a7887 */ /* 0x000fe2000c000000 */
[----:B--2---:R-:W-:Y:S01]  /*1f00*/  ISETP.GE.AND P0, PT, R16, R18, PT ;  /* 0x000000121000720c */ /* 0x004fe20003f06270 */
[----:B------:R-:W-:Y:S01]  /*1f10*/  IMAD R17, R10, -0x40, R11 ;  /* 0xffffffc00a117824 */ /* 0x000fe200078e020b */
[----:B------:R-:W-:Y:S01]  /*1f20*/  LOP3.LUT R152, R13, R14, RZ, 0xfc, !PT ;  /* 0x0000000e0d987212 */ /* 0x000fe200078efcff */
[----:B------:R-:W-:Y:S01]  /*1f30*/  IMAD R11, R219, UR12, RZ ;  /* 0x0000000cdb0b7c24 */ /* 0x000fe2000f8e02ff */
[----:B------:R-:W-:Y:S01]  /*1f40*/  ISETP.GE.OR P0, PT, R14, UR11, P0 ;  /* 0x0000000b0e007c0c */ /* 0x000fe20008706670 */
[----:B------:R-:W-:Y:S01]  /*1f50*/  USHF.R.U32.HI UR8, URZ, 0x1, UR9 ;  /* 0x000000013f087899 */ /* 0x000fe20008011609 */
[----:B------:R-:W-:Y:S01]  /*1f60*/  SHF.R.S32.HI R153, RZ, 0x1f, R152 ;  /* 0x0000001fff997819 */ /* 0x000fe20000011498 */
[----:B------:R-:W-:Y:S01]  /*1f70*/  ULOP3.LUT UR4, UR4, UR10, URZ, 0x3c, !UPT ;  /* 0x0000000a04047292 */ /* 0x000fe2000f8e3c3f */
[C---:B------:R-:W-:Y:S01]  /*1f80*/  IMAD R15, R8.reuse, UR13, R11 ;  /* 0x0000000d080f7c24 */ /* 0x040fe2000f8e020b */
[----:B------:R-:W-:Y:S01]  /*1f90*/  UIMAD UR5, UR8, -0x3, UR5 ;  /* 0xfffffffd080578a4 */ /* 0x000fe2000f8e0205 */
[----:B------:R-:W-:Y:S01]  /*1fa0*/  IMAD R13, R9, -0x2, R18 ;  /* 0xfffffffe090d7824 */ /* 0x000fe200078e0212 */
[----:B------:R-:W-:Y:S01]  /*1fb0*/  @UP1 ULOP3.LUT UR4, UR4, 0x1, UR8, 0x78, !UPT ;  /* 0x0000000104041892 */ /* 0x000fe2000f8e7808 */
[----:B------:R-:W-:Y:S01]  /*1fc0*/  IMAD.WIDE.U32 R10, R8, UR12, R152 ;  /* 0x0000000c080a7c25 */ /* 0x000fe2000f8e0098 */
[----:B------:R-:W-:-:S03]  /*1fd0*/  IADD3 R9, -R14, UR11, R17 ;  /* 0x0000000b0e097c10 */ /* 0x000fc6000fffe111 */
[----:B------:R-:W-:Y:S02]  /*1fe0*/  IMAD.IADD R15, R11, 0x1, R15 ;  /* 0x000000010b0f7824 */ /* 0x000fe400078e020f */
[----:B------:R-:W-:Y:S02]  /*1ff0*/  IMAD.MOV.U32 R14, RZ, RZ, R10 ;  /* 0x000000ffff0e7224 */ /* 0x000fe400078e000a */
[----:B------:R-:W-:Y:S02]  /*2000*/  IMAD.IADD R10, R13, 0x1, -R16 ;  /* 0x000000010d0a7824 */ /* 0x000fe400078e0a10 */
[----:B------:R-:W-:Y:S01]  /*2010*/  IMAD.MOV.U32 R11, RZ, RZ, -0x1 ;  /* 0xffffffffff0b7424 */ /* 0x000fe200078e00ff */
[----:B------:R-:W-:Y:S06]  /*2020*/  @P0 BRA `(.L_x_25) ;  /* 0x0000008000800947 */ /* 0x000fec0003800000 */
[----:B------:R-:W-:Y:S01]  /*2030*/  FSETP.NEU.AND P0, PT, RZ, UR20, PT ;  /* 0x00000014ff007c0b */ /* 0x000fe2000bf0d000 */
[----:B------:R-:W-:Y:S01]  /*2040*/  IMAD.WIDE R16, R12, 0x80, RZ ;  /* 0x000000800c107825 */ /* 0x000fe200078e02ff */
[----:B------:R-:W-:Y:S01]  /*2050*/  ULDC.64 UR8, c[0x0][0x6c8] ;  /* 0x0001b20000087ab9 */ /* 0x000fe20000000a00 */
[----:B------:R-:W-:Y:S01]  /*2060*/  ISETP.GT.AND P2, PT, R9, RZ, PT ;  /* 0x000000ff0900720c */ /* 0x000fe20003f44270 */
[----:B------:R-:W-:Y:S01]  /*2070*/  BSSY B0, `(.L_x_25) ;  /* 0x000081b000007945 */ /* 0x000fe20003800000 */
[----:B------:R-:W-:Y:S02]  /*2080*/  IMAD.SHL.U32 R223, R0, 0x2, RZ ;  /* 0x0000000200df7824 */ /* 0x000fe400078e00ff */
[----:B------:R-:W-:Y:S01]  /*2090*/  IMAD R12, R17, UR8, RZ ;  /* 0x00000008110c7c24 */ /* 0x000fe2000f8e02ff */
[----:B------:R-:W-:Y:S02]  /*20a0*/  ISETP.GT.AND P1, PT, R10, RZ, P2 ;  /* 0x000000ff0a00720c */ /* 0x000fe40001724270 */
[----:B------:R-:W-:-:S05]  /*20b0*/  LOP3.LUT R223, R16, 0x6, R223, 0xf8, !PT ;  /* 0x0000000610df7812 */ /* 0x000fca00078ef8df */
[----:B------:R-:W-:-:S04]  /*20c0*/  IMAD.WIDE.U32 R20, R223, UR8, R14 ;  /* 0x00000008df147c25 */ /* 0x000fc8000f8e000e */
[----:B------:R-:W-:-:S04]  /*20d0*/  IMAD R13, R223, UR9, R12 ;  /* 0x00000009df0d7c24 */ /* 0x000fc8000f8e020c */
[----:B------:R-:W-:Y:S01]  /*20e0*/  IMAD.IADD R155, R21, 0x1, R13 ;  /* 0x00000001159b7824 */ /* 0x000fe200078e020d */
[----:B------:R-:W-:Y:S06]  /*20f0*/  @!P0 BRA `(.L_x_26) ;  /* 0x0000006400208947 */ /* 0x000fec0003800000 */
[----:B------:R-:W0:Y:S01]  /*2100*/  LDC.64 R12, c[0x0][0x6b0] ;  /* 0x0001ac00ff0c7b82 */ /* 0x000e220000000a00 */
[----:B------:R-:W-:Y:S01]  /*2110*/  ULDC.64 UR12, c[0x0][0x6b8] ;  /* 0x0001ae00000c7ab9 */ /* 0x000fe20000000a00 */
[----:B------:R-:W-:Y:S01]  /*2120*/  ULDC.64 UR14, c[0x0][0x6a8] ;  /* 0x0001aa00000e7ab9 */ /* 0x000fe20000000a00 */
[----:B------:R-:W-:Y:S01]  /*2130*/  IMAD R219, R219, UR12, RZ ;  /* 0x0000000cdbdb7c24 */ /* 0x000fe2000f8e02ff */
[----:B------:R-:W-:Y:S01]  /*2140*/  ULDC.64 UR10, c[0x0][0x6c0] ;  /* 0x0001b000000a7ab9 */ /* 0x000fe20000000a00 */
[----:B------:R-:W-:-:S03]  /*2150*/  IMAD.WIDE.U32 R14, R8, UR12, R152 ;  /* 0x0000000c080e7c25 */ /* 0x000fc6000f8e0098 */
[----:B------:R-:W1:Y:S01]  /*2160*/  LDC.64 R158, c[0x0][0x6b0] ;  /* 0x0001ac00ff9e7b82 */ /* 0x000e620000000a00 */
[----:B------:R-:W-:Y:S02]  /*2170*/  IMAD R219, R8, UR13, R219 ;  /* 0x0000000d08db7c24 */ /* 0x000fe4000f8e02db */
[----:B0-----:R-:W-:Y:S02]  /*2180*/  IMAD R16, R17, R12, RZ ;  /* 0x0000000c11107224 */ /* 0x001fe400078e02ff */
[----:B------:R-:W-:Y:S02]  /*2190*/  IMAD.IADD R17, R15, 0x1, R219 ;  /* 0x000000010f117824 */ /* 0x000fe400078e02db */
[----:B------:R-:W-:Y:S02]  /*21a0*/  IMAD R221, R223, R13, R16 ;  /* 0x0000000ddfdd7224 */ /* 0x000fe400078e0210 */
[----:B------:R-:W-:-:S04]  /*21b0*/  IMAD.MOV.U32 R16, RZ, RZ, R14 ;  /* 0x000000ffff107224 */ /* 0x000fc800078e000e */
[----:B------:R-:W-:-:S04]  /*21c0*/  IMAD.WIDE.U32 R18, R223, R12, R16 ;  /* 0x0000000cdf127225 */ /* 0x000fc800078e0010 */
[----:B------:R-:W-:Y:S01]  /*21d0*/  IMAD.IADD R19, R19, 0x1, R221 ;  /* 0x0000000113137824 */ /* 0x000fe200078e02dd */
[----:B------:R-:W-:-:S04]  /*21e0*/  LEA R22, P0, R18, UR14, 0x2 ;  /* 0x0000000e12167c11 */ /* 0x000fc8000f8010ff */
[----:B------:R-:W-:-:S05]  /*21f0*/  LEA.HI.X R23, R18, UR15, R19, 0x2, P0 ;  /* 0x0000000f12177c11 */ /* 0x000fca00080f1413 */
[----:B------:R0:W2:Y:S01]  /*2200*/  @P1 LDG.E.LTC128B R156, desc[UR18][R22.64] ;  /* 0x00000012169c1981 */ /* 0x0000a2000c1e1920 */
[----:B------:R-:W-:Y:S01]  /*2210*/  LEA R18, P0, R20, UR10, 0x2 ;  /* 0x0000000a14127c11 */ /* 0x000fe2000f8010ff */
[----:B------:R-:W-:Y:S01]  /*2220*/  IMAD.U32 R21, RZ, RZ, UR8 ;  /* 0x00000008ff157e24 */ /* 0x000fe2000f8e00ff */
[----:B------:R-:W-:Y:S01]  /*2230*/  ISETP.GT.AND P4, PT, R10, 0x1, P2 ;  /* 0x000000010a00780c */ /* 0x000fe20001784270 */
[----:B------:R-:W-:Y:S01]  /*2240*/  IMAD.U32 R157, RZ, RZ, UR8 ;  /* 0x00000008ff9d7e24 */ /* 0x000fe2000f8e00ff */
[----:B------:R-:W-:Y:S01]  /*2250*/  LEA.HI.X R19, R20, UR11, R155, 0x2, P0 ;  /* 0x0000000b14137c11 */ /* 0x000fe200080f149b */
[----:B------:R-:W-:Y:S01]  /*2260*/  IMAD.U32 R162, RZ, RZ, UR9 ;  /* 0x00000009ffa27e24 */ /* 0x000fe2000f8e00ff */
[----:B------:R-:W-:Y:S01]  /*2270*/  LEA R20, P0, R21, R18, 0x2 ;  /* 0x0000001215147211 */ /* 0x000fe200078010ff */
[----:B-1----:R-:W-:Y:S01]  /*2280*/  IMAD.WIDE.U32 R160, R223, R12, R158 ;  /* 0x0000000cdfa07225 */ /* 0x002fe200078e009e */
[----:B------:R-:W-:Y:S02]  /*2290*/  BSSY B1, `(.L_x_27) ;  /* 0x0000010000017945 */ /* 0x000fe40003800000 */
[----:B------:R-:W-:Y:S01]  /*22a0*/  LEA.HI.X R21, R157, R19, R162, 0x2, P0 ;  /* 0x000000139d157211 */ /* 0x000fe200000f14a2 */
[----:B------:R-:W-:Y:S01]  /*22b0*/  IMAD.IADD R165, R221, 0x1, R161 ;  /* 0x00000001dda57824 */ /* 0x000fe200078e02a1 */
[----:B------:R-:W-:Y:S01]  /*22c0*/  IADD3 R157, P0, R14, R160, RZ ;  /* 0x000000a00e9d7210 */ /* 0x000fe20007f1e0ff */
[----:B------:R-:W-:-:S03]  /*22d0*/  IMAD.WIDE.U32 R154, R223, R12, R152 ;  /* 0x0000000cdf9a7225 */ /* 0x000fc600078e0098 */
[----:B0-----:R-:W-:Y:S01]  /*22e0*/  LEA R22, P5, R157, UR14, 0x2 ;  /* 0x0000000e9d167c11 */ /* 0x001fe2000f8a10ff */
[----:B------:R-:W-:Y:S02]  /*22f0*/  IMAD.IADD R155, R221, 0x1, R155 ;  /* 0x00000001dd9b7824 */ /* 0x000fe400078e029b */
[----:B------:R-:W-:-:S04]  /*2300*/  IMAD.WIDE.U32 R154, R8, UR12, R154 ;  /* 0x0000000c089a7c25 */ /* 0x000fc8000f8e009a */
[----:B--2---:R-:W-:-:S04]  /*2310*/  FMUL R23, R156, UR20 ;  /* 0x000000149c177c20 */ /* 0x004fc80008400000 */
[----:B------:R-:W-:Y:S01]  /*2320*/  FFMA R163, R88, UR17, R23 ;  /* 0x0000001158a37c23 */ /* 0x000fe20008000017 */
[----:B------:R-:W-:-:S04]  /*2330*/  IMAD.X R88, R165, 0x1, R17, P0 ;  /* 0x00000001a5587824 */ /* 0x000fc800000e0611 */
[----:B------:R0:W-:Y:S01]  /*2340*/  @P1 STG.E desc[UR18][R18.64], R163 ;  /* 0x000000a312001986 */ /* 0x0001e2000c101912 */
[----:B------:R-:W-:Y:S01]  /*2350*/  LEA.HI.X R23, R157, UR15, R88, 0x2, P5 ;  /* 0x0000000f9d177c11 */ /* 0x000fe2000a8f1458 */
[----:B------:R-:W-:Y:S01]  /*2360*/  IMAD.MOV.U32 R88, RZ, RZ, R156 ;  /* 0x000000ffff587224 */ /* 0x000fe200078e009c */
[----:B------:R-:W-:Y:S06]  /*2370*/  @!P4 BRA `(.L_x_28) ;  /* 0x000000000004c947 */ /* 0x000fec0003800000 */
[----:B------:R1:W5:Y:S02]  /*2380*/  LDG.E.LTC128B R88, desc[UR18][R22.64] ;  /* 0x0000001216587981 */ /* 0x000364000c1e1920 */
.L_x_28:
[----:B------:R-:W-:Y:S05]  /*2390*/  BSYNC B1 ;  /* 0x0000000000017941 */ /* 0x000fea0003800000 */
.L_x_27:
[----:B-----5:R-:W-:Y:S01]  /*23a0*/  FMUL R162, R88, UR20 ;  /* 0x0000001458a27c20 */ /* 0x020fe20008400000 */
[----:B------:R-:W-:Y:S01]  /*23b0*/  ISETP.GT.AND P0, PT, R9, 0x8, PT ;  /* 0x000000080900780c */ /* 0x000fe20003f04270 */
[----:B-1----:R-:W-:Y:S01]  /*23c0*/  IMAD.IADD R23, R219, 0x1, R155 ;  /* 0x00000001db177824 */ /* 0x002fe200078e029b */
[----:B------:R-:W-:Y:S01]  /*23d0*/  IADD3 R156, P6, R152, R160, RZ ;  /* 0x000000a0989c7210 */ /* 0x000fe20007fde0ff */
[----:B------:R-:W-:Y:S01]  /*23e0*/  FFMA R89, R89, UR17, R162 ;  /* 0x0000001159597c23 */ /* 0x000fe200080000a2 */
[----:B------:R-:W-:Y:S01]  /*23f0*/  ISETP.GT.AND P1, PT, R10, RZ, P0 ;  /* 0x000000ff0a00720c */ /* 0x000fe20000724270 */
[----:B------:R-:W-:Y:S01]  /*2400*/  BSSY B1, `(.L_x_29) ;  /* 0x000000b000017945 */ /* 0x000fe20003800000 */
[C---:B------:R-:W-:Y:S01]  /*2410*/  LEA R22, P5, R154.reuse, UR14, 0x2 ;  /* 0x0000000e9a167c11 */ /* 0x040fe2000f8a10ff */
[--C-:B------:R-:W-:Y:S01]  /*2420*/  IMAD.X R157, R153, 0x1, R165.reuse, P6 ;  /* 0x00000001999d7824 */ /* 0x100fe200030e06a5 */
[----:B------:R1:W-:Y:S01]  /*2430*/  @P4 STG.E desc[UR18][R20.64], R89 ;  /* 0x0000005914004986 */ /* 0x0003e2000c101912 */
[----:B------:R-:W-:Y:S01]  /*2440*/  IMAD.MOV.U32 R155, RZ, RZ, R165 ;  /* 0x000000ffff9b7224 */ /* 0x000fe200078e00a5 */
[----:B------:R-:W-:Y:S01]  /*2450*/  LEA.HI.X R23, R154, UR15, R23, 0x2, P5 ;  /* 0x0000000f9a177c11 */ /* 0x000fe2000a8f1417 */
[----:B------:R-:W-:-:S02]  /*2460*/  IMAD.MOV.U32 R154, RZ, RZ, R160 ;  /* 0x000000ffff9a7224 */ /* 0x000fc400078e00a0 */
[----:B------:R-:W-:-:S04]  /*2470*/  IMAD.WIDE.U32 R156, R8, UR12, R156 ;  /* 0x0000000c089c7c25 */ /* 0x000fc8000f8e009c */
[----:B------:R-:W-:Y:S01]  /*2480*/  IMAD.MOV.U32 R161, RZ, RZ, R88 ;  /* 0x000000ffffa17224 */ /* 0x000fe200078e0058 */
[----:B------:R-:W-:Y:S06]  /*2490*/  @!P1 BRA `(.L_x_30) ;  /* 0x0000000000049947 */ /* 0x000fec0003800000 */
[----:B------:R2:W5:Y:S02]  /*24a0*/  LDG.E.LTC128B R161, desc[UR18][R22.64+0x20] ;  /* 0x0000201216a17981 */ /* 0x000564000c1e1920 */
.L_x_30:
[----:B------:R-:W-:Y:S05]  /*24b0*/  BSYNC B1 ;  /* 0x0000000000017941 */ /* 0x000fea0003800000 */
.L_x_29:
[----:B------:R-:W-:Y:S01]  /*24c0*/  ISETP.GT.AND P6, PT, R10, 0x1, P0 ;  /* 0x000000010a00780c */ /* 0x000fe200007c4270 */
[----:B-1---5:R-:W-:Y:S01]  /*24d0*/  FMUL R89, R161, UR20 ;  /* 0x00000014a1597c20 */ /* 0x022fe20008400000 */
[----:B------:R-:W-:Y:S01]  /*24e0*/  IMAD.IADD R157, R219, 0x1, R157 ;  /* 0x00000001db9d7824 */ /* 0x000fe200078e029d */
[----:B------:R-:W-:Y:S01]  /*24f0*/  LEA R88, P4, R156, UR14, 0x2 ;  /* 0x0000000e9c587c11 */ /* 0x000fe2000f8810ff */
[----:B------:R-:W-:-:S04]  /*2500*/  IMAD.WIDE.U32 R154, R12, 0x7, R154 ;  /* 0x000000070c9a7825 */ /* 0x000fc800078e009a */
[----:B0-----:R-:W-:Y:S01]  /*2510*/  FFMA R163, R90, UR17, R89 ;  /* 0x000000115aa37c23 */ /* 0x001fe20008000059 */
[----:B------:R-:W-:Y:S01]  /*2520*/  BSSY B1, `(.L_x_31) ;  /* 0x000000c000017945 */ /* 0x000fe20003800000 */
[----:B------:R-:W-:Y:S01]  /*2530*/  LEA.HI.X R89, R156, UR15, R157, 0x2, P4 ;  /* 0x0000000f9c597c11 */ /* 0x000fe2000a0f149d */
[----:B------:R-:W-:Y:S01]  /*2540*/  IMAD R218, R13, 0x7, RZ ;  /* 0x000000070dda7824 */ /* 0x000fe200078e02ff */
[----:B------:R-:W-:Y:S01]  /*2550*/  IADD3 R157, P4, R14, R154, RZ ;  /* 0x0000009a0e9d7210 */ /* 0x000fe20007f9e0ff */
[----:B------:R0:W-:Y:S01]  /*2560*/  @P1 STG.E desc[UR18][R18.64+0x20], R163 ;  /* 0x000020a312001986 */ /* 0x0001e2000c101912 */
[----:B------:R-:W-:Y:S01]  /*2570*/  ISETP.GT.AND P1, PT, R10, 0x8, P2 ;  /* 0x000000080a00780c */ /* 0x000fe20001724270 */
[----:B------:R-:W-:Y:S01]  /*2580*/  IMAD.IADD R156, R155, 0x1, R218 ;  /* 0x000000019b9c7824 */ /* 0x000fe200078e02da */
[----:B------:R-:W-:Y:S01]  /*2590*/  LEA R160, P5, R157, UR14, 0x2 ;  /* 0x0000000e9da07c11 */ /* 0x000fe2000f8a10ff */
[----:B------:R-:W-:Y:S02]  /*25a0*/  IMAD.MOV.U32 R220, RZ, RZ, R161 ;  /* 0x000000ffffdc7224 */ /* 0x000fe400078e00a1 */
[----:B------:R-:W-:Y:S01]  /*25b0*/  IMAD.X R162, R156, 0x1, R17, P4 ;  /* 0x000000019ca27824 */ /* 0x000fe200020e0611 */
[----:B------:R-:W-:Y:S09]  /*25c0*/  @!P6 BRA `(.L_x_32) ;  /* 0x000000000004e947 */ /* 0x000ff20003800000 */
[----:B------:R1:W5:Y:S02]  /*25d0*/  LDG.E.LTC128B R220, desc[UR18][R88.64+0x20] ;  /* 0x0000201258dc7981 */ /* 0x000364000c1e1920 */
.L_x_32:
[----:B------:R-:W-:Y:S05]  /*25e0*/  BSYNC B1 ;  /* 0x0000000000017941 */ /* 0x000fea0003800000 */
.L_x_31:
[----:B-----5:R-:W-:Y:S01]  /*25f0*/  FMUL R90, R220, UR20 ;  /* 0x00000014dc5a7c20 */ /* 0x020fe20008400000 */
[----:B------:R-:W-:-:S03]  /*2600*/  LEA.HI.X R161, R157, UR15, R162, 0x2, P5 ;  /* 0x0000000f9da17c11 */ /* 0x000fc6000a8f14a2 */
[----:B------:R-:W-:-:S05]  /*2610*/  FFMA R155, R91, UR17, R90 ;  /* 0x000000115b9b7c23 */ /* 0x000fca000800005a */
[----:B------:R3:W-:Y:S04]  /*2620*/  @P6 STG.E desc[UR18][R20.64+0x20], R155 ;  /* 0x0000209b14006986 */ /* 0x0007e8000c101912 */
[----:B------:R4:W2:Y:S01]  /*2630*/  @P1 LDG.E.LTC128B R220, desc[UR18][R160.64] ;  /* 0x00000012a0dc1981 */ /* 0x0008a2000c1e1920 */
[----:B------:R-:W-:Y:S01]  /*2640*/  IMAD.WIDE.U32 R214, R12, 0x7, R158 ;  /* 0x000000070cd67825 */ /* 0x000fe200078e009e */
[----:B------:R-:W-:-:S03]  /*2650*/  UIMAD UR10, UR9, 0x1c, URZ ;  /* 0x0000001c090a78a4 */ /* 0x000fc6000f8e023f */
[----:B------:R-:W-:Y:S01]  /*2660*/  IMAD.IADD R215, R218, 0x1, R215 ;  /* 0x00000001dad77824 */ /* 0x000fe200078e02d7 */
[----:B------:R-:W-:Y:S01]  /*2670*/  IADD3 R212, P4, R214, R12, RZ ;  /* 0x0000000cd6d47210 */ /* 0x000fe20007f9e0ff */
[----:B---3--:R-:W-:Y:S02]  /*2680*/  IMAD.U32 R155, RZ, RZ, UR8 ;  /* 0x00000008ff9b7e24 */ /* 0x008fe4000f8e00ff */
[----:B------:R-:W-:-:S04]  /*2690*/  IMAD.WIDE.U32 R90, R12, 0x7, R214 ;  /* 0x000000070c5a7825 */ /* 0x000fc800078e00d6 */
[----:B------:R-:W-:Y:S01]  /*26a0*/  IMAD.X R213, R215, 0x1, R13, P4 ;  /* 0x00000001d7d57824 */ /* 0x000fe200020e060d */
[----:B------:R-:W-:Y:S01]  /*26b0*/  IADD3 R210, P4, R90, R12, RZ ;  /* 0x0000000c5ad27210 */ /* 0x000fe20007f9e0ff */
[----:B------:R-:W-:-:S03]  /*26c0*/  IMAD.WIDE.U32 R158, R12, 0x7, R212 ;  /* 0x000000070c9e7825 */ /* 0x000fc600078e00d4 */
[----:B------:R-:W-:Y:S02]  /*26d0*/  IADD3.X R211, R13, R218, R91, P4, !PT ;  /* 0x000000da0dd37210 */ /* 0x000fe400027fe45b */
[----:B------:R-:W-:Y:S01]  /*26e0*/  IADD3 R158, P4, R158, R12, RZ ;  /* 0x0000000c9e9e7210 */ /* 0x000fe20007f9e0ff */
[----:B------:R-:W-:-:S03]  /*26f0*/  IMAD.WIDE.U32 R90, R12, 0x7, R210 ;  /* 0x000000070c5a7825 */ /* 0x000fc600078e00d2 */
[----:B------:R-:W-:Y:S02]  /*2700*/  IADD3.X R159, R13, R218, R159, P4, !PT ;  /* 0x000000da0d9f7210 */ /* 0x000fe400027fe49f */
[----:B----4-:R-:W-:Y:S01]  /*2710*/  IADD3 R160, P4, R90, R12, RZ ;  /* 0x0000000c5aa07210 */ /* 0x010fe20007f9e0ff */
[----:B0-----:R-:W-:-:S03]  /*2720*/  IMAD.WIDE.U32 R162, R12, 0x7, R158 ;  /* 0x000000070ca27825 */ /* 0x001fc600078e009e */
[----:B------:R-:W-:Y:S02]  /*2730*/  IADD3.X R161, R13, R218, R91, P4, !PT ;  /* 0x000000da0da17210 */ /* 0x000fe400027fe45b */
[----:B------:R-:W-:Y:S01]  /*2740*/  IADD3 R162, P4, R162, R12, RZ ;  /* 0x0000000ca2a27210 */ /* 0x000fe20007f9e0ff */
[----:B------:R-:W-:-:S03]  /*2750*/  IMAD.WIDE.U32 R90, R12, 0x7, R160 ;  /* 0x000000070c5a7825 */ /* 0x000fc600078e00a0 */
        /* <DEDUP_REMOVED lines=31> */
[-C--:B------:R-:W-:Y:S01]  /*2950*/  IADD3 R90, P4, R154, R12.reuse, RZ ;  /* 0x0000000c9a5a7210 */ /* 0x080fe20007f9e0ff */
[----:B------:R-:W-:Y:S01]  /*2960*/  IMAD.WIDE.U32 R154, R155, 0x1c, R20 ;  /* 0x0000001c9b9a7825 */ /* 0x000fe200078e0014 */
[----:B------:R-:W-:-:S03]  /*2970*/  IADD3 R184, P5, R184, R12, RZ ;  /* 0x0000000cb8b87210 */ /* 0x000fc60007fbe0ff */
[----:B------:R-:W-:Y:S01]  /*2980*/  IMAD.WIDE.U32 R186, R12, 0x7, R182 ;  /* 0x000000070cba7825 */ /* 0x000fe200078e00b6 */
[----:B------:R-:W-:-:S03]  /*2990*/  IADD3.X R185, R13, R218, R185, P5, !PT ;  /* 0x000000da0db97210 */ /* 0x000fc60002ffe4b9 */
[----:B------:R-:W-:Y:S01]  /*29a0*/  IMAD.X R91, R156, 0x1, R13, P4 ;  /* 0x000000019c5b7824 */ /* 0x000fe200020e060d */
[----:B------:R-:W-:Y:S01]  /*29b0*/  IADD3 R186, P4, R186, R12, RZ ;  /* 0x0000000cbaba7210 */ /* 0x000fe20007f9e0ff */
[----:B------:R-:W-:Y:S01]  /*29c0*/  VIADD R157, R155, UR10 ;  /* 0x0000000a9b9d7c36 */ /* 0x000fe20008000000 */
[----:B------:R-:W-:Y:S01]  /*29d0*/  IADD3 R156, P5, R90, R14, RZ ;  /* 0x0000000e5a9c7210 */ /* 0x000fe20007fbe0ff */
[----:B------:R-:W-:Y:S01]  /*29e0*/  IMAD.WIDE.U32 R188, R12, 0x7, R184 ;  /* 0x000000070cbc7825 */ /* 0x000fe200078e00b8 */
[----:B------:R-:W-:Y:S02]  /*29f0*/  IADD3.X R187, R13, R218, R187, P4, !PT ;  /* 0x000000da0dbb7210 */ /* 0x000fe400027fe4bb */
[----:B------:R-:W-:Y:S01]  /*2a00*/  ISETP.GT.AND P4, PT, R10, 0x9, P2 ;  /* 0x000000090a00780c */ /* 0x000fe20001784270 */
[----:B------:R-:W-:Y:S01]  /*2a10*/  IMAD.X R193, R91, 0x1, R17, P5 ;  /* 0x000000015bc17824 */ /* 0x000fe200028e0611 */
[----:B------:R-:W-:-:S04]  /*2a20*/  LEA R196, P5, R156, UR14, 0x2 ;  /* 0x0000000e9cc47c11 */ /* 0x000fc8000f8a10ff */
[----:B------:R-:W-:Y:S01]  /*2a30*/  LEA.HI.X R197, R156, UR15, R193, 0x2, P5 ;  /* 0x0000000f9cc57c11 */ /* 0x000fe2000a8f14c1 */
[----:B------:R-:W-:Y:S01]  /*2a40*/  IMAD.MOV.U32 R156, RZ, RZ, R154 ;  /* 0x000000ffff9c7224 */ /* 0x000fe200078e009a */
[----:B------:R-:W-:-:S04]  /*2a50*/  IADD3 R188, P5, R188, R12, RZ ;  /* 0x0000000cbcbc7210 */ /* 0x000fc80007fbe0ff */
[----:B------:R-:W-:-:S03]  /*2a60*/  IADD3.X R189, R13, R218, R189, P5, !PT ;  /* 0x000000da0dbd7210 */ /* 0x000fc60002ffe4bd */
[----:B------:R-:W-:-:S04]  /*2a70*/  IMAD.WIDE.U32 R192, R12, 0x7, R188 ;  /* 0x000000070cc07825 */ /* 0x000fc800078e00bc */
[----:B------:R-:W-:-:S04]  /*2a80*/  IMAD.WIDE.U32 R214, R223, R12, R214 ;  /* 0x0000000cdfd67225 */ /* 0x000fc800078e00d6 */
[----:B--2---:R-:W-:-:S04]  /*2a90*/  FMUL R191, R220, UR20 ;  /* 0x00000014dcbf7c20 */ /* 0x004fc80008400000 */
[----:B------:R-:W-:Y:S01]  /*2aa0*/  FFMA R199, R92, UR17, R191 ;  /* 0x000000115cc77c23 */ /* 0x000fe200080000bf */
[----:B------:R-:W-:-:S04]  /*2ab0*/  IMAD.WIDE.U32 R190, R12, 0x7, R186 ;  /* 0x000000070cbe7825 */ /* 0x000fc800078e00ba */
[----:B------:R0:W-:Y:S04]  /*2ac0*/  @P1 STG.E desc[UR18][R156.64], R199 ;  /* 0x000000c79c001986 */ /* 0x0001e8000c101912 */
[----:B------:R2:W3:Y:S01]  /*2ad0*/  @P4 LDG.E.LTC128B R220, desc[UR18][R196.64] ;  /* 0x00000012c4dc4981 */ /* 0x0004e2000c1e1920 */
[-C--:B------:R-:W-:Y:S01]  /*2ae0*/  IADD3 R190, P1, R190, R12.reuse, RZ ;  /* 0x0000000cbebe7210 */ /* 0x080fe20007f3e0ff */
[----:B------:R-:W-:Y:S01]  /*2af0*/  IMAD.WIDE.U32 R212, R223, R12, R212 ;  /* 0x0000000cdfd47225 */ /* 0x000fe200078e00d4 */
[----:B------:R-:W-:Y:S01]  /*2b00*/  USHF.L.U32 UR10, UR8, 0x5, URZ ;  /* 0x00000005080a7899 */ /* 0x000fe2000800063f */
[----:B------:R-:W-:Y:S01]  /*2b10*/  BSSY B1, `(.L_x_33) ;  /* 0x0000088000017945 */ /* 0x000fe20003800000 */
[----:B------:R-:W-:Y:S01]  /*2b20*/  IADD3.X R191, R13, R218, R191, P1, !PT ;  /* 0x000000da0dbf7210 */ /* 0x000fe20000ffe4bf */
[-C--:B------:R-:W-:Y:S01]  /*2b30*/  IMAD.WIDE.U32 R210, R223, R12.reuse, R210 ;  /* 0x0000000cdfd27225 */ /* 0x080fe200078e00d2 */
[----:B------:R-:W-:Y:S01]  /*2b40*/  IADD3 R192, P1, R192, R12, RZ ;  /* 0x0000000cc0c07210 */ /* 0x000fe20007f3e0ff */
[----:B------:R-:W-:-:S02]  /*2b50*/  USHF.L.U64.HI UR8, UR8, 0x5, UR9 ;  /* 0x0000000508087899 */ /* 0x000fc40008010209 */
[----:B------:R-:W-:Y:S01]  /*2b60*/  IMAD.WIDE.U32 R194, R12, 0x7, R190 ;  /* 0x000000070cc27825 */ /* 0x000fe200078e00be */
[----:B------:R-:W-:-:S03]  /*2b70*/  IADD3.X R193, R13, R218, R193, P1, !PT ;  /* 0x000000da0dc17210 */ /* 0x000fc60000ffe4c1 */
[-C--:B------:R-:W-:Y:S01]  /*2b80*/  IMAD.WIDE.U32 R158, R223, R12.reuse, R158 ;  /* 0x0000000cdf9e7225 */ /* 0x080fe200078e009e */
[----:B------:R-:W-:-:S03]  /*2b90*/  IADD3 R194, P1, R194, R12, RZ ;  /* 0x0000000cc2c27210 */ /* 0x000fc60007f3e0ff */
[----:B0-----:R-:W-:Y:S01]  /*2ba0*/  IMAD.WIDE.U32 R198, R12, 0x7, R192 ;  /* 0x000000070cc67825 */ /* 0x001fe200078e00c0 */
[----:B------:R-:W-:-:S03]  /*2bb0*/  IADD3.X R195, R13, R218, R195, P1, !PT ;  /* 0x000000da0dc37210 */ /* 0x000fc60000ffe4c3 */
[-C--:B------:R-:W-:Y:S01]  /*2bc0*/  IMAD.WIDE.U32 R160, R223, R12.reuse, R160 ;  /* 0x0000000cdfa07225 */ /* 0x080fe200078e00a0 */
[----:B--2---:R-:W-:-:S03]  /*2bd0*/  IADD3 R196, P1, R198, R12, RZ ;  /* 0x0000000cc6c47210 */ /* 0x004fc60007f3e0ff */
[----:B------:R-:W-:Y:S01]  /*2be0*/  IMAD.WIDE.U32 R200, R12, 0x7, R194 ;  /* 0x000000070cc87825 */ /* 0x000fe200078e00c2 */
[----:B------:R-:W-:-:S03]  /*2bf0*/  IADD3.X R197, R13, R218, R199, P1, !PT ;  /* 0x000000da0dc57210 */ /* 0x000fc60000ffe4c7 */
[-C--:B------:R-:W-:Y:S01]  /*2c00*/  IMAD.WIDE.U32 R162, R223, R12.reuse, R162 ;  /* 0x0000000cdfa27225 */ /* 0x080fe200078e00a2 */
[----:B------:R-:W-:-:S03]  /*2c10*/  IADD3 R198, P1, R200, R12, RZ ;  /* 0x0000000cc8c67210 */ /* 0x000fc60007f3e0ff */
[----:B------:R-:W-:Y:S01]  /*2c20*/  IMAD.WIDE.U32 R164, R223, R12, R164 ;  /* 0x0000000cdfa47225 */ /* 0x000fe200078e00a4 */
[----:B------:R-:W-:-:S03]  /*2c30*/  IADD3.X R199, R13, R218, R201, P1, !PT ;  /* 0x000000da0dc77210 */ /* 0x000fc60000ffe4c9 */
[----:B------:R-:W-:-:S04]  /*2c40*/  IMAD.WIDE.U32 R200, R12, 0x7, R196 ;  /* 0x000000070cc87825 */ /* 0x000fc800078e00c4 */
[----:B------:R-:W-:Y:S01]  /*2c50*/  IMAD.WIDE.U32 R202, R12, 0x7, R198 ;  /* 0x000000070cca7825 */ /* 0x000fe200078e00c6 */
[----:B------:R-:W-:-:S03]  /*2c60*/  IADD3 R200, P1, R200, R12, RZ ;  /* 0x0000000cc8c87210 */ /* 0x000fc60007f3e0ff */
[----:B------:R-:W-:Y:S01]  /*2c70*/  IMAD.WIDE.U32 R166, R223, R12, R166 ;  /* 0x0000000cdfa67225 */ /* 0x000fe200078e00a6 */
[----:B------:R-:W-:Y:S02]  /*2c80*/  IADD3.X R201, R13, R218, R201, P1, !PT ;  /* 0x000000da0dc97210 */ /* 0x000fe40000ffe4c9 */
[-C--:B------:R-:W-:Y:S01]  /*2c90*/  IADD3 R202, P1, R202, R12.reuse, RZ ;  /* 0x0000000ccaca7210 */ /* 0x080fe20007f3e0ff */
[----:B------:R-:W-:-:S03]  /*2ca0*/  IMAD.WIDE.U32 R168, R223, R12, R168 ;  /* 0x0000000cdfa87225 */ /* 0x000fc600078e00a8 */
[----:B------:R-:W-:Y:S01]  /*2cb0*/  IADD3.X R203, R13, R218, R203, P1, !PT ;  /* 0x000000da0dcb7210 */ /* 0x000fe20000ffe4cb */
        /* <DEDUP_REMOVED lines=16> */
[----:B------:R-:W-:Y:S01]  /*2dc0*/  IMAD.WIDE.U32 R178, R223, R12, R178 ;  /* 0x0000000cdfb27225 */ /* 0x000fe200078e00b2 */
[----:B------:R-:W-:-:S03]  /*2dd0*/  IADD3 R214, P1, R152, R214, RZ ;  /* 0x000000d698d67210 */ /* 0x000fc60007f3e0ff */
[----:B------:R-:W-:Y:S01]  /*2de0*/  IMAD.WIDE.U32 R180, R223, R12, R180 ;  /* 0x0000000cdfb47225 */ /* 0x000fe200078e00b4 */
[----:B------:R-:W-:Y:S02]  /*2df0*/  IADD3.X R215, R153, R221, R215, P1, !PT ;  /* 0x000000dd99d77210 */ /* 0x000fe40000ffe4d7 */
[----:B------:R-:W-:Y:S01]  /*2e00*/  IADD3 R212, P1, R152, R212, RZ ;  /* 0x000000d498d47210 */ /* 0x000fe20007f3e0ff */
        /* <DEDUP_REMOVED lines=35> */
[----:B------:R-:W-:-:S03]  /*3040*/  IMAD.WIDE.U32 R212, R8, UR12, R212 ;  /* 0x0000000c08d47c25 */ /* 0x000fc6000f8e00d4 */
[----:B------:R-:W-:Y:S01]  /*3050*/  IADD3.X R175, R153, R221, R175, P1, !PT ;  /* 0x000000dd99af7210 */ /* 0x000fe20000ffe4af */
[----:B------:R-:W-:Y:S01]  /*3060*/  IMAD.IADD R213, R219, 0x1, R213 ;  /* 0x00000001dbd57824 */ /* 0x000fe200078e02d5 */
[----:B------:R-:W-:-:S04]  /*3070*/  IADD3 R176, P1, R152, R176, RZ ;  /* 0x000000b098b07210 */ /* 0x000fc80007f3e0ff */
[----:B------:R-:W-:Y:S02]  /*3080*/  IADD3.X R177, R153, R221, R177, P1, !PT ;  /* 0x000000dd99b17210 */ /* 0x000fe40000ffe4b1 */
        /* <DEDUP_REMOVED lines=29> */
[CC--:B------:R-:W-:Y:S02]  /*3260*/  IADD3.X R207, R153.reuse, R221.reuse, R207, P1, !PT ;  /* 0x000000dd99cf7210 */ /* 0x0c0fe40000ffe4cf */
[C---:B------:R-:W-:Y:S02]  /*3270*/  IADD3 R208, P1, R152.reuse, R208, RZ ;  /* 0x000000d098d07210 */ /* 0x040fe40007f3e0ff */
[----:B------:R-:W-:Y:S02]  /*3280*/  IADD3 R152, P5, R152, R216, RZ ;  /* 0x000000d898987210 */ /* 0x000fe40007fbe0ff */
[CC--:B------:R-:W-:Y:S02]  /*3290*/  IADD3.X R209, R153.reuse, R221.reuse, R209, P1, !PT ;  /* 0x000000dd99d17210 */ /* 0x0c0fe40000ffe4d1 */
[----:B------:R-:W-:Y:S01]  /*32a0*/  IADD3.X R153, R153, R221, R217, P5, !PT ;  /* 0x000000dd99997210 */ /* 0x000fe20002ffe4d9 */
[----:B------:R-:W-:Y:S01]  /*32b0*/  IMAD.WIDE.U32 R216, R8, UR12, R214 ;  /* 0x0000000c08d87c25 */ /* 0x000fe2000f8e00d6 */
[----:B------:R-:W-:-:S03]  /*32c0*/  IADD3 R92, P5, R20, UR10, RZ ;  /* 0x0000000a145c7c10 */ /* 0x000fc6000ffbe0ff */
[----:B------:R-:W-:Y:S01]  /*32d0*/  IMAD.IADD R215, R219, 0x1, R217 ;  /* 0x00000001dbd77824 */ /* 0x000fe200078e02d9 */
[----:B------:R-:W-:-:S04]  /*32e0*/  LEA R214, P1, R216, UR14, 0x2 ;  /* 0x0000000ed8d67c11 */ /* 0x000fc8000f8210ff */
[----:B------:R-:W-:Y:S02]  /*32f0*/  LEA.HI.X R215, R216, UR15, R215, 0x2, P1 ;  /* 0x0000000fd8d77c11 */ /* 0x000fe400088f14d7 */
[----:B------:R-:W-:Y:S01]  /*3300*/  ISETP.GT.AND P1, PT, R10, 0x8, P0 ;  /* 0x000000080a00780c */ /* 0x000fe20000724270 */
[----:B---3--:R-:W-:-:S04]  /*3310*/  FMUL R216, R220, UR20 ;  /* 0x00000014dcd87c20 */ /* 0x008fc80008400000 */
[----:B------:R-:W-:Y:S01]  /*3320*/  FFMA R221, R93, UR17, R216 ;  /* 0x000000115ddd7c23 */ /* 0x000fe200080000d8 */
[----:B------:R-:W-:Y:S02]  /*3330*/  IADD3.X R93, R21, UR8, RZ, P5, !PT ;  /* 0x00000008155d7c10 */ /* 0x000fe4000affe4ff */
[----:B------:R-:W-:-:S03]  /*3340*/  LEA R216, P5, R212, UR14, 0x2 ;  /* 0x0000000ed4d87c11 */ /* 0x000fc6000f8a10ff */
[----:B------:R0:W-:Y:S01]  /*3350*/  @P4 STG.E desc[UR18][R92.64], R221 ;  /* 0x000000dd5c004986 */ /* 0x0001e2000c101912 */
[----:B------:R-:W-:Y:S01]  /*3360*/  LEA.HI.X R217, R212, UR15, R213, 0x2, P5 ;  /* 0x0000000fd4d97c11 */ /* 0x000fe2000a8f14d5 */
[----:B------:R-:W-:Y:S08]  /*3370*/  @!P1 BRA `(.L_x_34) ;  /* 0x0000000000049947 */ /* 0x000ff00003800000 */
[----:B------:R2:W5:Y:S02]  /*3380*/  LDG.E.LTC128B R220, desc[UR18][R214.64+0x20] ;  /* 0x00002012d6dc7981 */ /* 0x000564000c1e1920 */
.L_x_34:
[----:B------:R-:W-:Y:S05]  /*3390*/  BSYNC B1 ;  /* 0x0000000000017941 */ /* 0x000fea0003800000 */
.L_x_33:
[----:B-----5:R-:W-:Y:S01]  /*33a0*/  FMUL R213, R220, UR20 ;  /* 0x00000014dcd57c20 */ /* 0x020fe20008400000 */
[----:B------:R-:W-:Y:S01]  /*33b0*/  ISETP.GT.AND P4, PT, R10, 0x9, P0 ;  /* 0x000000090a00780c */ /* 0x000fe20000784270 */
[----:B------:R-:W-:Y:S02]  /*33c0*/  BSSY B1, `(.L_x_35) ;  /* 0x0000005000017945 */ /* 0x000fe40003800000 */
[----:B------:R-:W-:-:S05]  /*33d0*/  FFMA R213, R94, UR17, R213 ;  /* 0x000000115ed57c23 */ /* 0x000fca00080000d5 */
[----:B------:R3:W-:Y:S05]  /*33e0*/  @P1 STG.E desc[UR18][R156.64+0x20], R213 ;  /* 0x000020d59c001986 */ /* 0x0007ea000c101912 */
[----:B------:R-:W-:Y:S05]  /*33f0*/  @!P4 BRA `(.L_x_36) ;  /* 0x000000000004c947 */ /* 0x000fea0003800000 */
[----:B------:R4:W5:Y:S02]  /*3400*/  LDG.E.LTC128B R220, desc[UR18][R216.64+0x20] ;  /* 0x00002012d8dc7981 */ /* 0x000964000c1e1920 */
.L_x_36:
[----:B------:R-:W-:Y:S05]  /*3410*/  BSYNC B1 ;  /* 0x0000000000017941 */ /* 0x000fea0003800000 */
.L_x_35:
[----:B-----5:R-:W-:Y:S01]  /*3420*/  FMUL R94, R220, UR20 ;  /* 0x00000014dc5e7c20 */ /* 0x020fe20008400000 */
[----:B------:R-:W-:Y:S01]  /*3430*/  IMAD.WIDE.U32 R90, R12, 0x7, R90 ;  /* 0x000000070c5a7825 */ /* 0x000fe200078e005a */
[----:B------:R-:W-:Y:S01]  /*3440*/  ISETP.GT.AND P1, PT, R10, 0x10, P2 ;  /* 0x000000100a00780c */ /* 0x000fe20001724270 */
[----:B------:R-:W-:Y:S02]  /*3450*/  BSSY B1, `(.L_x_37) ;  /* 0x000000b000017945 */ /* 0x000fe40003800000 */
[----:B---3--:R-:W-:Y:S01]  /*3460*/  FFMA R213, R95, UR17, R94 ;  /* 0x000000115fd57c23 */ /* 0x008fe2000800005e */
[----:B0-----:R-:W-:-:S04]  /*3470*/  IMAD.IADD R221, R218, 0x1, R91 ;  /* 0x00000001dadd7824 */ /* 0x001fc800078e025b */
[----:B------:R0:W-:Y:S01]  /*3480*/  @P4 STG.E desc[UR18][R92.64+0x20], R213 ;  /* 0x000020d55c004986 */ /* 0x0001e2000c101912 */
[----:B------:R-:W-:-:S05]  /*3490*/  IADD3 R95, P4, R14, R90, RZ ;  /* 0x0000005a0e5f7210 */ /* 0x000fca0007f9e0ff */
[----:B------:R-:W-:Y:S01]  /*34a0*/  IMAD.X R212, R221, 0x1, R17, P4 ;  /* 0x00000001ddd47824 */ /* 0x000fe200020e0611 */
[----:B------:R-:W-:-:S04]  /*34b0*/  LEA R94, P4, R95, UR14, 0x2 ;  /* 0x0000000e5f5e7c11 */ /* 0x000fc8000f8810ff */
[----:B------:R-:W-:Y:S01]  /*34c0*/  LEA.HI.X R95, R95, UR15, R212, 0x2, P4 ;  /* 0x0000000f5f5f7c11 */ /* 0x000fe2000a0f14d4 */
[----:B------:R-:W-:Y:S01]  /*34d0*/  IMAD.MOV.U32 R212, RZ, RZ, R220 ;  /* 0x000000ffffd47224 */ /* 0x000fe200078e00dc */
[----:B0-----:R-:W-:Y:S07]  /*34e0*/  @!P1 BRA `(.L_x_38) ;  /* 0x0000000000049947 */ /* 0x001fee0003800000 */
[----:B------:R0:W5:Y:S02]  /*34f0*/  LDG.E.LTC128B R212, desc[UR18][R94.64] ;  /* 0x000000125ed47981 */ /* 0x000164000c1e1920 */
.L_x_38:
[----:B------:R-:W-:Y:S05]  /*3500*/  BSYNC B1 ;  /* 0x0000000000017941 */ /* 0x000fea0003800000 */
.L_x_37:
[----:B------:R-:W-:Y:S01]  /*3510*/  IADD3 R154, P4, R154, UR10, RZ ;  /* 0x0000000a9a9a7c10 */ /* 0x000fe2000ff9e0ff */
[----:B-----5:R-:W-:Y:S01]  /*3520*/  FMUL R91, R212, UR20 ;  /* 0x00000014d45b7c20 */ /* 0x020fe20008400000 */
[----:B------:R-:W-:Y:S01]  /*3530*/  IADD3 R90, P5, R90, R12, RZ ;  /* 0x0000000c5a5a7210 */ /* 0x000fe20007fbe0ff */
[----:B------:R-:W-:Y:S01]  /*3540*/  BSSY B1, `(.L_x_39) ;  /* 0x000000c000017945 */ /* 0x000fe20003800000 */
[----:B------:R-:W-:Y:S01]  /*3550*/  IADD3.X R155, R157, UR8, RZ, P4, !PT ;  /* 0x000000089d9b7c10 */ /* 0x000fe2000a7fe4ff */
[----:B------:R-:W-:Y:S01]  /*3560*/  FFMA R213, R96, UR17, R91 ;  /* 0x0000001160d57c23 */ /* 0x000fe2000800005b */
[----:B------:R-:W-:Y:S01]  /*3570*/  ISETP.GT.AND P4, PT, R10, 0x11, P2 ;  /* 0x000000110a00780c */ /* 0x000fe20001784270 */
[----:B------:R-:W-:Y:S01]  /*3580*/  IMAD.X R91, R221, 0x1, R13, P5 ;  /* 0x00000001dd5b7824 */ /* 0x000fe200028e060d */
[----:B0-----:R-:W-:Y:S02]  /*3590*/  IADD3 R95, P5, R90, R14, RZ ;  /* 0x0000000e5a5f7210 */ /* 0x001fe40007fbe0ff */
[----:B------:R0:W-:Y:S03]  /*35a0*/  @P1 STG.E desc[UR18][R154.64], R213 ;  /* 0x000000d59a001986 */ /* 0x0001e6000c101912 */
[----:B------:R-:W-:Y:S01]  /*35b0*/  IMAD.X R96, R91, 0x1, R17, P5 ;  /* 0x000000015b607824 */ /* 0x000fe200028e0611 */
[----:B------:R-:W-:-:S04]  /*35c0*/  LEA R94, P5, R95, UR14, 0x2 ;  /* 0x0000000e5f5e7c11 */ /* 0x000fc8000f8a10ff */
[----:B------:R-:W-:Y:S01]  /*35d0*/  LEA.HI.X R95, R95, UR15, R96, 0x2, P5 ;  /* 0x0000000f5f5f7c11 */ /* 0x000fe2000a8f1460 */
[----:B------:R-:W-:Y:S08]  /*35e0*/  @!P4 BRA `(.L_x_40) ;  /* 0x000000000004c947 */ /* 0x000ff00003800000 */
[----:B------:R3:W5:Y:S02]  /*35f0*/  LDG.E.LTC128B R212, desc[UR18][R94.64] ;  /* 0x000000125ed47981 */ /* 0x000764000c1e1920 */
.L_x_40:
[----:B------:R-:W-:Y:S05]  /*3600*/  BSYNC B1 ;  /* 0x0000000000017941 */ /* 0x000fea0003800000 */
.L_x_39:
[----:B------:R-:W-:Y:S01]  /*3610*/  IMAD.WIDE.U32 R210, R8, UR12, R210 ;  /* 0x0000000c08d27c25 */ /* 0x000fe2000f8e00d2 */
[----:B------:R-:W-:Y:S01]  /*3620*/  IADD3 R96, P5, R92, UR10, RZ ;  /* 0x0000000a5c607c10 */ /* 0x000fe2000ffbe0ff */
[----:B------:R-:W-:Y:S02]  /*3630*/  BSSY B1, `(.L_x_41) ;  /* 0x000000f000017945 */ /* 0x000fe40003800000 */
[----:B---3--:R-:W-:Y:S01]  /*3640*/  IMAD.IADD R95, R219, 0x1, R211 ;  /* 0x00000001db5f7824 */ /* 0x008fe200078e02d3 */
[----:B------:R-:W-:Y:S01]  /*3650*/  LEA R94, P1, R210, UR14, 0x2 ;  /* 0x0000000ed25e7c11 */ /* 0x000fe2000f8210ff */
[----:B------:R-:W-:-:S03]  /*3660*/  IMAD.WIDE.U32 R158, R8, UR12, R158 ;  /* 0x0000000c089e7c25 */ /* 0x000fc6000f8e009e */
[----:B------:R-:W-:Y:S01]  /*3670*/  LEA.HI.X R95, R210, UR15, R95, 0x2, P1 ;  /* 0x0000000fd25f7c11 */ /* 0x000fe200088f145f */
[----:B-----5:R-:W-:Y:S01]  /*3680*/  FMUL R210, R212, UR20 ;  /* 0x00000014d4d27c20 */ /* 0x020fe20008400000 */
[----:B------:R-:W-:Y:S01]  /*3690*/  ISETP.GT.AND P1, PT, R10, 0x10, P0 ;  /* 0x000000100a00780c */ /* 0x000fe20000724270 */
[----:B------:R-:W-:Y:S02]  /*36a0*/  IMAD.IADD R159, R219, 0x1, R159 ;  /* 0x00000001db9f7824 */ /* 0x000fe400078e029f */
[----:B0-----:R-:W-:Y:S01]  /*36b0*/  FFMA R213, R97, UR17, R210 ;  /* 0x0000001161d57c23 */ /* 0x001fe200080000d2 */
[----:B------:R-:W-:Y:S02]  /*36c0*/  IADD3.X R97, R93, UR8, RZ, P5, !PT ;  /* 0x000000085d617c10 */ /* 0x000fe4000affe4ff */
[----:B------:R-:W-:-:S03]  /*36d0*/  LEA R210, P5, R158, UR14, 0x2 ;  /* 0x0000000e9ed27c11 */ /* 0x000fc6000f8a10ff */
[----:B------:R0:W-:Y:S01]  /*36e0*/  @P4 STG.E desc[UR18][R96.64], R213 ;  /* 0x000000d560004986 */ /* 0x0001e2000c101912 */
[----:B------:R-:W-:-:S03]  /*36f0*/  LEA.HI.X R211, R158, UR15, R159, 0x2, P5 ;  /* 0x0000000f9ed37c11 */ /* 0x000fc6000a8f149f */
[----:B------:R-:W-:Y:S06]  /*3700*/  @!P1 BRA `(.L_x_42) ;  /* 0x0000000000049947 */ /* 0x000fec0003800000 */
[----:B------:R3:W5:Y:S02]  /*3710*/  LDG.E.LTC128B R212, desc[UR18][R94.64+0x20] ;  /* 0x000020125ed47981 */ /* 0x000764000c1e1920 */
.L_x_42:
[----:B------:R-:W-:Y:S05]  /*3720*/  BSYNC B1 ;  /* 0x0000000000017941 */ /* 0x000fea0003800000 */
.L_x_41:
[----:B-----5:R-:W-:Y:S01]  /*3730*/  FMUL R159, R212, UR20 ;  /* 0x00000014d49f7c20 */ /* 0x020fe20008400000 */
[----:B------:R-:W-:Y:S01]  /*3740*/  ISETP.GT.AND P4, PT, R10, 0x11, P0 ;  /* 0x000000110a00780c */ /* 0x000fe20000784270 */
[----:B------:R-:W-:Y:S02]  /*3750*/  BSSY B1, `(.L_x_43) ;  /* 0x0000005000017945 */ /* 0x000fe40003800000 */
[----:B------:R-:W-:-:S05]  /*3760*/  FFMA R159, R98, UR17, R159 ;  /* 0x00000011629f7c23 */ /* 0x000fca000800009f */
[----:B------:R0:W-:Y:S05]  /*3770*/  @P1 STG.E desc[UR18][R154.64+0x20], R159 ;  /* 0x0000209f9a001986 */ /* 0x0001ea000c101912 */
[----:B------:R-:W-:Y:S05]  /*3780*/  @!P4 BRA `(.L_x_44) ;  /* 0x000000000004c947 */ /* 0x000fea0003800000 */
[----:B------:R0:W5:Y:S02]  /*3790*/  LDG.E.LTC128B R212, desc[UR18][R210.64+0x20] ;  /* 0x00002012d2d47981 */ /* 0x000164000c1e1920 */
.L_x_44:
[----:B------:R-:W-:Y:S05]  /*37a0*/  BSYNC B1 ;  /* 0x0000000000017941 */ /* 0x000fea0003800000 */
.L_x_43:
[----:B-----5:R-:W-:Y:S01]  /*37b0*/  FMUL R98, R212, UR20 ;  /* 0x00000014d4627c20 */ /* 0x020fe20008400000 */
[----:B------:R-:W-:Y:S01]  /*37c0*/  IMAD.WIDE.U32 R90, R12, 0x7, R90 ;  /* 0x000000070c5a7825 */ /* 0x000fe200078e005a */
[----:B------:R-:W-:Y:S01]  /*37d0*/  ISETP.GT.AND P1, PT, R10, 0x18, P2 ;  /* 0x000000180a00780c */ /* 0x000fe20001724270 */
[----:B------:R-:W-:Y:S02]  /*37e0*/  BSSY B1, `(.L_x_45) ;  /* 0x000000a000017945 */ /* 0x000fe40003800000 */
[----:B0-----:R-:W-:Y:S01]  /*37f0*/  FFMA R159, R99, UR17, R98 ;  /* 0x00000011639f7c23 */ /* 0x001fe20008000062 */
[----:B------:R-:W-:-:S04]  /*3800*/  IMAD.IADD R213, R218, 0x1, R91 ;  /* 0x00000001dad57824 */ /* 0x000fc800078e025b */
[----:B------:R0:W-:Y:S01]  /*3810*/  @P4 STG.E desc[UR18][R96.64+0x20], R159 ;  /* 0x0000209f60004986 */ /* 0x0001e2000c101912 */
[----:B------:R-:W-:-:S05]  /*3820*/  IADD3 R99, P4, R14, R90, RZ ;  /* 0x0000005a0e637210 */ /* 0x000fca0007f9e0ff */
[----:B------:R-:W-:Y:S01]  /*3830*/  IMAD.X R158, R213, 0x1, R17, P4 ;  /* 0x00000001d59e7824 */ /* 0x000fe200020e0611 */
[----:B------:R-:W-:-:S04]  /*3840*/  LEA R98, P4, R99, UR14, 0x2 ;  /* 0x0000000e63627c11 */ /* 0x000fc8000f8810ff */
[----:B------:R-:W-:Y:S01]  /*3850*/  LEA.HI.X R99, R99, UR15, R158, 0x2, P4 ;  /* 0x0000000f63637c11 */ /* 0x000fe2000a0f149e */
[----:B0-----:R-:W-:Y:S08]  /*3860*/  @!P1 BRA `(.L_x_46) ;  /* 0x0000000000049947 */ /* 0x001ff00003800000 */
[----:B------:R0:W5:Y:S02]  /*3870*/  LDG.E.LTC128B R212, desc[UR18][R98.64] ;  /* 0x0000001262d47981 */ /* 0x000164000c1e1920 */
.L_x_46:
[----:B------:R-:W-:Y:S05]  /*3880*/  BSYNC B1 ;  /* 0x0000000000017941 */ /* 0x000fea0003800000 */
.L_x_45:
[----:B0-----:R-:W-:Y:S01]  /*3890*/  IADD3 R98, P5, R90, R12, RZ ;  /* 0x0000000c5a627210 */ /* 0x001fe20007fbe0ff */
[----:B-----5:R-:W-:Y:S01]  /*38a0*/  FMUL R91, R212, UR20 ;  /* 0x00000014d45b7c20 */ /* 0x020fe20008400000 */
[----:B------:R-:W-:Y:S01]  /*38b0*/  IADD3 R90, P4, R154, UR10, RZ ;  /* 0x0000000a9a5a7c10 */ /* 0x000fe2000ff9e0ff */
[----:B------:R-:W-:Y:S02]  /*38c0*/  BSSY B1, `(.L_x_47) ;  /* 0x000000c000017945 */ /* 0x000fe40003800000 */
[----:B------:R-:W-:Y:S01]  /*38d0*/  FFMA R221, R100, UR17, R91 ;  /* 0x0000001164dd7c23 */ /* 0x000fe2000800005b */
[----:B------:R-:W-:Y:S01]  /*38e0*/  IADD3.X R91, R155, UR8, RZ, P4, !PT ;  /* 0x000000089b5b7c10 */ /* 0x000fe2000a7fe4ff */
[----:B------:R-:W-:Y:S01]  /*38f0*/  IMAD.X R99, R213, 0x1, R13, P5 ;  /* 0x00000001d5637824 */ /* 0x000fe200028e060d */
[----:B------:R-:W-:Y:S02]  /*3900*/  ISETP.GT.AND P4, PT, R10, 0x19, P2 ;  /* 0x000000190a00780c */ /* 0x000fe40001784270 */
[----:B------:R-:W-:Y:S01]  /*3910*/  IADD3 R100, P5, R98, R14, RZ ;  /* 0x0000000e62647210 */ /* 0x000fe20007fbe0ff */
[----:B------:R0:W-:Y:S04]  /*3920*/  @P1 STG.E desc[UR18][R90.64], R221 ;  /* 0x000000dd5a001986 */ /* 0x0001e8000c101912 */
[----:B------:R-:W-:Y:S01]  /*3930*/  IMAD.X R159, R99, 0x1, R17, P5 ;  /* 0x00000001639f7824 */ /* 0x000fe200028e0611 */
[----:B------:R-:W-:-:S04]  /*3940*/  LEA R158, P5, R100, UR14, 0x2 ;  /* 0x0000000e649e7c11 */ /* 0x000fc8000f8a10ff */
[----:B------:R-:W-:Y:S01]  /*3950*/  LEA.HI.X R159, R100, UR15, R159, 0x2, P5 ;  /* 0x0000000f649f7c11 */ /* 0x000fe2000a8f149f */
[----:B------:R-:W-:Y:S08]  /*3960*/  @!P4 BRA `(.L_x_48) ;  /* 0x000000000004c947 */ /* 0x000ff00003800000 */
[----:B------:R0:W5:Y:S02]  /*3970*/  LDG.E.LTC128B R212, desc[UR18][R158.64] ;  /* 0x000000129ed47981 */ /* 0x000164000c1e1920 */
.L_x_48:
[----:B------:R-:W-:Y:S05]  /*3980*/  BSYNC B1 ;  /* 0x0000000000017941 */ /* 0x000fea0003800000 */
.L_x_47:
[----:B------:R-:W-:Y:S01]  /*3990*/  IMAD.WIDE.U32 R160, R8, UR12, R160 ;  /* 0x0000000c08a07c25 */ /* 0x000fe2000f8e00a0 */
[----:B------:R-:W-:Y:S01]  /*39a0*/  IADD3 R100, P5, R96, UR10, RZ ;  /* 0x0000000a60647c10 */ /* 0x000fe2000ffbe0ff */
[----:B------:R-:W-:Y:S02]  /*39b0*/  BSSY B1, `(.L_x_49) ;  /* 0x000000f000017945 */ /* 0x000fe40003800000 */
[----:B0-----:R-:W-:Y:S01]  /*39c0*/  IMAD.IADD R159, R219, 0x1, R161 ;  /* 0x00000001db9f7824 */ /* 0x001fe200078e02a1 */
[----:B------:R-:W-:Y:S01]  /*39d0*/  LEA R158, P1, R160, UR14, 0x2 ;  /* 0x0000000ea09e7c11 */ /* 0x000fe2000f8210ff */
[----:B------:R-:W-:-:S03]  /*39e0*/  IMAD.WIDE.U32 R162, R8, UR12, R162 ;  /* 0x0000000c08a27c25 */ /* 0x000fc6000f8e00a2 */
[----:B------:R-:W-:Y:S01]  /*39f0*/  LEA.HI.X R159, R160, UR15, R159, 0x2, P1 ;  /* 0x0000000fa09f7c11 */ /* 0x000fe200088f149f */
[----:B-----5:R-:W-:Y:S01]  /*3a00*/  FMUL R160, R212, UR20 ;  /* 0x00000014d4a07c20 */ /* 0x020fe20008400000 */
[----:B------:R-:W-:Y:S01]  /*3a10*/  ISETP.GT.AND P1, PT, R10, 0x18, P0 ;  /* 0x000000180a00780c */ /* 0x000fe20000724270 */
[----:B------:R-:W-:Y:S02]  /*3a20*/  IMAD.IADD R161, R219, 0x1, R163 ;  /* 0x00000001dba17824 */ /* 0x000fe400078e02a3 */
[----:B------:R-:W-:Y:S01]  /*3a30*/  FFMA R213, R101, UR17, R160 ;  /* 0x0000001165d57c23 */ /* 0x000fe200080000a0 */
[----:B------:R-:W-:Y:S02]  /*3a40*/  IADD3.X R101, R97, UR8, RZ, P5, !PT ;  /* 0x0000000861657c10 */ /* 0x000fe4000affe4ff */
[----:B------:R-:W-:-:S03]  /*3a50*/  LEA R160, P5, R162, UR14, 0x2 ;  /* 0x0000000ea2a07c11 */ /* 0x000fc6000f8a10ff */
[----:B------:R0:W-:Y:S01]  /*3a60*/  @P4 STG.E desc[UR18][R100.64], R213 ;  /* 0x000000d564004986 */ /* 0x0001e2000c101912 */
[----:B------:R-:W-:-:S03]  /*3a70*/  LEA.HI.X R161, R162, UR15, R161, 0x2, P5 ;  /* 0x0000000fa2a17c11 */ /* 0x000fc6000a8f14a1 */
[----:B------:R-:W-:Y:S06]  /*3a80*/  @!P1 BRA `(.L_x_50) ;  /* 0x0000000000049947 */ /* 0x000fec0003800000 */
[----:B------:R0:W5:Y:S02]  /*3a90*/  LDG.E.LTC128B R212, desc[UR18][R158.64+0x20] ;  /* 0x000020129ed47981 */ /* 0x000164000c1e1920 */
.L_x_50:
[----:B------:R-:W-:Y:S05]  /*3aa0*/  BSYNC B1 ;  /* 0x0000000000017941 */ /* 0x000fea0003800000 */
.L_x_49:
[----:B-----5:R-:W-:Y:S01]  /*3ab0*/  FMUL R163, R212, UR20 ;  /* 0x00000014d4a37c20 */ /* 0x020fe20008400000 */
[----:B------:R-:W-:Y:S01]  /*3ac0*/  ISETP.GT.AND P4, PT, R10, 0x19, P0 ;  /* 0x000000190a00780c */ /* 0x000fe20000784270 */
[----:B------:R-:W-:Y:S02]  /*3ad0*/  BSSY B1, `(.L_x_51) ;  /* 0x0000005000017945 */ /* 0x000fe40003800000 */
[----:B------:R-:W-:-:S05]  /*3ae0*/  FFMA R163, R102, UR17, R163 ;  /* 0x0000001166a37c23 */ /* 0x000fca00080000a3 */
[----:B------:R0:W-:Y:S05]  /*3af0*/  @P1 STG.E desc[UR18][R90.64+0x20], R163 ;  /* 0x000020a35a001986 */ /* 0x0001ea000c101912 */
[----:B------:R-:W-:Y:S05]  /*3b00*/  @!P4 BRA `(.L_x_52) ;  /* 0x000000000004c947 */ /* 0x000fea0003800000 */
[----:B------:R0:W5:Y:S02]  /*3b10*/  LDG.E.LTC128B R212, desc[UR18][R160.64+0x20] ;  /* 0x00002012a0d47981 */ /* 0x000164000c1e1920 */
.L_x_52:
[----:B------:R-:W-:Y:S05]  /*3b20*/  BSYNC B1 ;  /* 0x0000000000017941 */ /* 0x000fea0003800000 */
.L_x_51:
        /* <DEDUP_REMOVED lines=13> */
.L_x_54:
[----:B------:R-:W-:Y:S05]  /*3c00*/  BSYNC B1 ;  /* 0x0000000000017941 */ /* 0x000fea0003800000 */
.L_x_53:
        /* <DEDUP_REMOVED lines=15> */
.L_x_56:
[----:B------:R-:W-:Y:S05]  /*3d00*/  BSYNC B1 ;  /* 0x0000000000017941 */ /* 0x000fea0003800000 */
.L_x_55:
        /* <DEDUP_REMOVED lines=17> */
.L_x_58:
[----:B------:R-:W-:Y:S05]  /*3e20*/  BSYNC B1 ;  /* 0x0000000000017941 */ /* 0x000fea0003800000 */
.L_x_57:
[----:B-----5:R-:W-:Y:S01]  /*3e30*/  FMUL R167, R212, UR20 ;  /* 0x00000014d4a77c20 */ /* 0x020fe20008400000 */
[----:B------:R-:W-:Y:S01]  /*3e40*/  ISETP.GT.AND P4, PT, R10, 0x21, P0 ;  /* 0x000000210a00780c */ /* 0x000fe20000784270 */
[----:B------:R-:W-:Y:S02]  /*3e50*/  BSSY B1, `(.L_x_59) ;  /* 0x0000005000017945 */ /* 0x000fe40003800000 */
[----:B------:R-:W-:-:S05]  /*3e60*/  FFMA R167, R106, UR17, R167 ;  /* 0x000000116aa77c23 */ /* 0x000fca00080000a7 */
[----:B------:R0:W-:Y:S05]  /*3e70*/  @P1 STG.E desc[UR18][R98.64+0x20], R167 ;  /* 0x000020a762001986 */ /* 0x0001ea000c101912 */
[----:B------:R-:W-:Y:S05]  /*3e80*/  @!P4 BRA `(.L_x_60) ;  /* 0x000000000004c947 */ /* 0x000fea0003800000 */
[----:B------:R0:W5:Y:S02]  /*3e90*/  LDG.E.LTC128B R212, desc[UR18][R164.64+0x20] ;  /* 0x00002012a4d47981 */ /* 0x000164000c1e1920 */
.L_x_60:
[----:B------:R-:W-:Y:S05]  /*3ea0*/  BSYNC B1 ;  /* 0x0000000000017941 */ /* 0x000fea0003800000 */
.L_x_59:
        /* <DEDUP_REMOVED lines=13> */
.L_x_62:
[----:B------:R-:W-:Y:S05]  /*3f80*/  BSYNC B1 ;  /* 0x0000000000017941 */ /* 0x000fea0003800000 */
.L_x_61:
        /* <DEDUP_REMOVED lines=15> */
.L_x_64:
[----:B------:R-:W-:Y:S05]  /*4080*/  BSYNC B1 ;  /* 0x0000000000017941 */ /* 0x000fea0003800000 */
.L_x_63:
        /* <DEDUP_REMOVED lines=17> */
.L_x_66:
[----:B------:R-:W-:Y:S05]  /*41a0*/  BSYNC B1 ;  /* 0x0000000000017941 */ /* 0x000fea0003800000 */
.L_x_65:
[----:B-----5:R-:W-:Y:S01]  /*41b0*/  FMUL R171, R212, UR20 ;  /* 0x00000014d4ab7c20 */ /* 0x020fe20008400000 */
[----:B------:R-:W-:Y:S01]  /*41c0*/  ISETP.GT.AND P4, PT, R10, 0x29, P0 ;  /* 0x000000290a00780c */ /* 0x000fe20000784270 */
[----:B------:R-:W-:Y:S02]  /*41d0*/  BSSY B1, `(.L_x_67) ;  /* 0x0000005000017945 */ /* 0x000fe40003800000 */
[----:B------:R-:W-:-:S05]  /*41e0*/  FFMA R171, R110, UR17, R171 ;  /* 0x000000116eab7c23 */ /* 0x000fca00080000ab */
[----:B------:R0:W-:Y:S05]  /*41f0*/  @P1 STG.E desc[UR18][R102.64+0x20], R171 ;  /* 0x000020ab66001986 */ /* 0x0001ea000c101912 */
[----:B------:R-:W-:Y:S05]  /*4200*/  @!P4 BRA `(.L_x_68) ;  /* 0x000000000004c947 */ /* 0x000fea0003800000 */
[----:B------:R0:W5:Y:S02]  /*4210*/  LDG.E.LTC128B R212, desc[UR18][R168.64+0x20] ;  /* 0x00002012a8d47981 */ /* 0x000164000c1e1920 */
.L_x_68:
[----:B------:R-:W-:Y:S05]  /*4220*/  BSYNC B1 ;  /* 0x0000000000017941 */ /* 0x000fea0003800000 */
.L_x_67:
        /* <DEDUP_REMOVED lines=13> */
.L_x_70:
[----:B------:R-:W-:Y:S05]  /*4300*/  BSYNC B1 ;  /* 0x0000000000017941 */ /* 0x000fea0003800000 */
.L_x_69:
        /* <DEDUP_REMOVED lines=15> */
.L_x_72:
[----:B------:R-:W-:Y:S05]  /*4400*/  BSYNC B1 ;  /* 0x0000000000017941 */ /* 0x000fea0003800000 */
.L_x_71:
        /* <DEDUP_REMOVED lines=17> */
.L_x_74:
[----:B------:R-:W-:Y:S05]  /*4520*/  BSYNC B1 ;  /* 0x0000000000017941 */ /* 0x000fea0003800000 */
.L_x_73:
[----:B-----5:R-:W-:Y:S01]  /*4530*/  FMUL R175, R212, UR20 ;  /* 0x00000014d4af7c20 */ /* 0x020fe20008400000 */
[----:B------:R-:W-:Y:S01]  /*4540*/  ISETP.GT.AND P4, PT, R10, 0x31, P0 ;  /* 0x000000310a00780c */ /* 0x000fe20000784270 */
[----:B------:R-:W-:Y:S02]  /*4550*/  BSSY B1, `(.L_x_75) ;  /* 0x0000005000017945 */ /* 0x000fe40003800000 */
[----:B------:R-:W-:-:S05]  /*4560*/  FFMA R175, R114, UR17, R175 ;  /* 0x0000001172af7c23 */ /* 0x000fca00080000af */
[----:B------:R0:W-:Y:S05]  /*4570*/  @P1 STG.E desc[UR18][R106.64+0x20], R175 ;  /* 0x000020af6a001986 */ /* 0x0001ea000c101912 */
[----:B------:R-:W-:Y:S05]  /*4580*/  @!P4 BRA `(.L_x_76) ;  /* 0x000000000004c947 */ /* 0x000fea0003800000 */
[----:B------:R0:W5:Y:S02]  /*4590*/  LDG.E.LTC128B R212, desc[UR18][R172.64+0x20] ;  /* 0x00002012acd47981 */ /* 0x000164000c1e1920 */
.L_x_76:
[----:B------:R-:W-:Y:S05]  /*45a0*/  BSYNC B1 ;  /* 0x0000000000017941 */ /* 0x000fea0003800000 */
.L_x_75:
        /* <DEDUP_REMOVED lines=13> */
.L_x_78:
[----:B------:R-:W-:Y:S05]  /*4680*/  BSYNC B1 ;  /* 0x0000000000017941 */ /* 0x000fea0003800000 */
.L_x_77:
        /* <DEDUP_REMOVED lines=15> */
.L_x_80:
[----:B------:R-:W-:Y:S05]  /*4780*/  BSYNC B1 ;  /* 0x0000000000017941 */ /* 0x000fea0003800000 */
.L_x_79:
        /* <DEDUP_REMOVED lines=17> */
.L_x_82:
[----:B------:R-:W-:Y:S05]  /*48a0*/  BSYNC B1 ;  /* 0x0000000000017941 */ /* 0x000fea0003800000 */
.L_x_81:
[----:B-----5:R-:W-:Y:S01]  /*48b0*/  FMUL R179, R212, UR20 ;  /* 0x00000014d4b37c20 */ /* 0x020fe20008400000 */
[----:B------:R-:W-:Y:S01]  /*48c0*/  ISETP.GT.AND P4, PT, R10, 0x39, P0 ;  /* 0x000000390a00780c */ /* 0x000fe20000784270 */
[----:B------:R-:W-:Y:S02]  /*48d0*/  BSSY B1, `(.L_x_83) ;  /* 0x0000005000017945 */ /* 0x000fe40003800000 */
[----:B------:R-:W-:-:S05]  /*48e0*/  FFMA R179, R118, UR17, R179 ;  /* 0x0000001176b37c23 */ /* 0x000fca00080000b3 */
[----:B------:R0:W-:Y:S05]  /*48f0*/  @P1 STG.E desc[UR18][R110.64+0x20], R179 ;  /* 0x000020b36e001986 */ /* 0x0001ea000c101912 */
[----:B------:R-:W-:Y:S05]  /*4900*/  @!P4 BRA `(.L_x_84) ;  /* 0x000000000004c947 */ /* 0x000fea0003800000 */
[----:B------:R0:W5:Y:S02]  /*4910*/  LDG.E.LTC128B R212, desc[UR18][R176.64+0x20] ;  /* 0x00002012b0d47981 */ /* 0x000164000c1e1920 */
.L_x_84:
[----:B------:R-:W-:Y:S05]  /*4920*/  BSYNC B1 ;  /* 0x0000000000017941 */ /* 0x000fea0003800000 */
.L_x_83:
        /* <DEDUP_REMOVED lines=13> */
.L_x_86:
[----:B------:R-:W-:Y:S05]  /*4a00*/  BSYNC B1 ;  /* 0x0000000000017941 */ /* 0x000fea0003800000 */
.L_x_85:
        /* <DEDUP_REMOVED lines=15> */
.L_x_88:
[----:B------:R-:W-:Y:S05]  /*4b00*/  BSYNC B1 ;  /* 0x0000000000017941 */ /* 0x000fea0003800000 */
.L_x_87:
        /* <DEDUP_REMOVED lines=17> */
.L_x_90:
[----:B------:R-:W-:Y:S05]  /*4c20*/  BSYNC B1 ;  /* 0x0000000000017941 */ /* 0x000fea0003800000 */
.L_x_89:
[----:B-----5:R-:W-:Y:S01]  /*4c30*/  FMUL R183, R212, UR20 ;  /* 0x00000014d4b77c20 */ /* 0x020fe20008400000 */
[----:B------:R-:W-:Y:S01]  /*4c40*/  ISETP.GT.AND P4, PT, R10, 0x41, P0 ;  /* 0x000000410a00780c */ /* 0x000fe20000784270 */
[----:B------:R-:W-:Y:S02]  /*4c50*/  BSSY B1, `(.L_x_91) ;  /* 0x0000005000017945 */ /* 0x000fe40003800000 */
[----:B------:R-:W-:-:S05]  /*4c60*/  FFMA R183, R122, UR17, R183 ;  /* 0x000000117ab77c23 */ /* 0x000fca00080000b7 */
[----:B------:R0:W-:Y:S05]  /*4c70*/  @P1 STG.E desc[UR18][R114.64+0x20], R183 ;  /* 0x000020b772001986 */ /* 0x0001ea000c101912 */
[----:B------:R-:W-:Y:S05]  /*4c80*/  @!P4 BRA `(.L_x_92) ;  /* 0x000000000004c947 */ /* 0x000fea0003800000 */
[----:B------:R0:W5:Y:S02]  /*4c90*/  LDG.E.LTC128B R212, desc[UR18][R180.64+0x20] ;  /* 0x00002012b4d47981 */ /* 0x000164000c1e1920 */
.L_x_92:
[----:B------:R-:W-:Y:S05]  /*4ca0*/  BSYNC B1 ;  /* 0x0000000000017941 */ /* 0x000fea0003800000 */
.L_x_91:
        /* <DEDUP_REMOVED lines=13> */
.L_x_94:
[----:B------:R-:W-:Y:S05]  /*4d80*/  BSYNC B1 ;  /* 0x0000000000017941 */ /* 0x000fea0003800000 */
.L_x_93:
        /* <DEDUP_REMOVED lines=15> */
.L_x_96:
[----:B------:R-:W-:Y:S05]  /*4e80*/  BSYNC B1 ;  /* 0x0000000000017941 */ /* 0x000fea0003800000 */
.L_x_95:
        /* <DEDUP_REMOVED lines=17> */
.L_x_98:
[----:B------:R-:W-:Y:S05]  /*4fa0*/  BSYNC B1 ;  /* 0x0000000000017941 */ /* 0x000fea0003800000 */
.L_x_97:
[----:B-----5:R-:W-:Y:S01]  /*4fb0*/  FMUL R187, R212, UR20 ;  /* 0x00000014d4bb7c20 */ /* 0x020fe20008400000 */
[----:B------:R-:W-:Y:S01]  /*4fc0*/  ISETP.GT.AND P4, PT, R10, 0x49, P0 ;  /* 0x000000490a00780c */ /* 0x000fe20000784270 */
[----:B------:R-:W-:Y:S02]  /*4fd0*/  BSSY B1, `(.L_x_99) ;  /* 0x0000005000017945 */ /* 0x000fe40003800000 */
[----:B------:R-:W-:-:S05]  /*4fe0*/  FFMA R187, R126, UR17, R187 ;  /* 0x000000117ebb7c23 */ /* 0x000fca00080000bb */
[----:B------:R0:W-:Y:S05]  /*4ff0*/  @P1 STG.E desc[UR18][R118.64+0x20], R187 ;  /* 0x000020bb76001986 */ /* 0x0001ea000c101912 */
[----:B------:R-:W-:Y:S05]  /*5000*/  @!P4 BRA `(.L_x_100) ;  /* 0x000000000004c947 */ /* 0x000fea0003800000 */
[----:B------:R0:W5:Y:S02]  /*5010*/  LDG.E.LTC128B R212, desc[UR18][R184.64+0x20] ;  /* 0x00002012b8d47981 */ /* 0x000164000c1e1920 */
.L_x_100:
[----:B------:R-:W-:Y:S05]  /*5020*/  BSYNC B1 ;  /* 0x0000000000017941 */ /* 0x000fea0003800000 */
.L_x_99:
        /* <DEDUP_REMOVED lines=13> */
.L_x_102:
[----:B------:R-:W-:Y:S05]  /*5100*/  BSYNC B1 ;  /* 0x0000000000017941 */ /* 0x000fea0003800000 */
.L_x_101:
        /* <DEDUP_REMOVED lines=15> */
.L_x_104:
[----:B------:R-:W-:Y:S05]  /*5200*/  BSYNC B1 ;  /* 0x0000000000017941 */ /* 0x000fea0003800000 */
.L_x_103:
        /* <DEDUP_REMOVED lines=17> */
.L_x_106:
[----:B------:R-:W-:Y:S05]  /*5320*/  BSYNC B1 ;  /* 0x0000000000017941 */ /* 0x000fea0003800000 */
.L_x_105:
[----:B-----5:R-:W-:Y:S01]  /*5330*/  FMUL R191, R212, UR20 ;  /* 0x00000014d4bf7c20 */ /* 0x020fe20008400000 */
[----:B------:R-:W-:Y:S01]  /*5340*/  ISETP.GT.AND P4, PT, R10, 0x51, P0 ;  /* 0x000000510a00780c */ /* 0x000fe20000784270 */
[----:B------:R-:W-:Y:S02]  /*5350*/  BSSY B1, `(.L_x_107) ;  /* 0x0000005000017945 */ /* 0x000fe40003800000 */
[----:B------:R-:W-:-:S05]  /*5360*/  FFMA R191, R130, UR17, R191 ;  /* 0x0000001182bf7c23 */ /* 0x000fca00080000bf */
[----:B------:R0:W-:Y:S05]  /*5370*/  @P1 STG.E desc[UR18][R122.64+0x20], R191 ;  /* 0x000020bf7a001986 */ /* 0x0001ea000c101912 */
[----:B------:R-:W-:Y:S05]  /*5380*/  @!P4 BRA `(.L_x_108) ;  /* 0x000000000004c947 */ /* 0x000fea0003800000 */
[----:B------:R0:W5:Y:S02]  /*5390*/  LDG.E.LTC128B R212, desc[UR18][R188.64+0x20] ;  /* 0x00002012bcd47981 */ /* 0x000164000c1e1920 */
.L_x_108:
[----:B------:R-:W-:Y:S05]  /*53a0*/  BSYNC B1 ;  /* 0x0000000000017941 */ /* 0x000fea0003800000 */
.L_x_107:
        /* <DEDUP_REMOVED lines=13> */
.L_x_110:
[----:B------:R-:W-:Y:S05]  /*5480*/  BSYNC B1 ;  /* 0x0000000000017941 */ /* 0x000fea0003800000 */
.L_x_109:
        /* <DEDUP_REMOVED lines=15> */
.L_x_112:
[----:B------:R-:W-:Y:S05]  /*5580*/  BSYNC B1 ;  /* 0x0000000000017941 */ /* 0x000fea0003800000 */
.L_x_111:
        /* <DEDUP_REMOVED lines=17> */
.L_x_114:
[----:B------:R-:W-:Y:S05]  /*56a0*/  BSYNC B1 ;  /* 0x0000000000017941 */ /* 0x000fea0003800000 */
.L_x_113:
[----:B-----5:R-:W-:Y:S01]  /*56b0*/  FMUL R195, R212, UR20 ;  /* 0x00000014d4c37c20 */ /* 0x020fe20008400000 */
[----:B------:R-:W-:Y:S01]  /*56c0*/  ISETP.GT.AND P4, PT, R10, 0x59, P0 ;  /* 0x000000590a00780c */ /* 0x000fe20000784270 */
[----:B------:R-:W-:Y:S02]  /*56d0*/  BSSY B1, `(.L_x_115) ;  /* 0x0000005000017945 */ /* 0x000fe40003800000 */
[----:B------:R-:W-:-:S05]  /*56e0*/  FFMA R195, R134, UR17, R195 ;  /* 0x0000001186c37c23 */ /* 0x000fca00080000c3 */
[----:B------:R0:W-:Y:S05]  /*56f0*/  @P1 STG.E desc[UR18][R126.64+0x20], R195 ;  /* 0x000020c37e001986 */ /* 0x0001ea000c101912 */
[----:B------:R-:W-:Y:S05]  /*5700*/  @!P4 BRA `(.L_x_116) ;  /* 0x000000000004c947 */ /* 0x000fea0003800000 */
[----:B------:R0:W5:Y:S02]  /*5710*/  LDG.E.LTC128B R212, desc[UR18][R192.64+0x20] ;  /* 0x00002012c0d47981 */ /* 0x000164000c1e1920 */
.L_x_116:
[----:B------:R-:W-:Y:S05]  /*5720*/  BSYNC B1 ;  /* 0x0000000000017941 */ /* 0x000fea0003800000 */
.L_x_115:
        /* <DEDUP_REMOVED lines=13> */
.L_x_118:
[----:B------:R-:W-:Y:S05]  /*5800*/  BSYNC B1 ;  /* 0x0000000000017941 */ /* 0x000fea0003800000 */
.L_x_117:
        /* <DEDUP_REMOVED lines=15> */
.L_x_120:
[----:B------:R-:W-:Y:S05]  /*5900*/  BSYNC B1 ;  /* 0x0000000000017941 */ /* 0x000fea0003800000 */
.L_x_119:
        /* <DEDUP_REMOVED lines=17> */
.L_x_122:
[----:B------:R-:W-:Y:S05]  /*5a20*/  BSYNC B1 ;  /* 0x0000000000017941 */ /* 0x000fea0003800000 */
.L_x_121:
[----:B-----5:R-:W-:Y:S01]  /*5a30*/  FMUL R199, R212, UR20 ;  /* 0x00000014d4c77c20 */ /* 0x020fe20008400000 */
[----:B------:R-:W-:Y:S01]  /*5a40*/  ISETP.GT.AND P4, PT, R10, 0x61, P0 ;  /* 0x000000610a00780c */ /* 0x000fe20000784270 */
[----:B------:R-:W-:Y:S02]  /*5a50*/  BSSY B1, `(.L_x_123) ;  /* 0x0000005000017945 */ /* 0x000fe40003800000 */
[----:B------:R-:W-:-:S05]  /*5a60*/  FFMA R199, R138, UR17, R199 ;  /* 0x000000118ac77c23 */ /* 0x000fca00080000c7 */
[----:B------:R0:W-:Y:S05]  /*5a70*/  @P1 STG.E desc[UR18][R130.64+0x20], R199 ;  /* 0x000020c782001986 */ /* 0x0001ea000c101912 */
[----:B------:R-:W-:Y:S05]  /*5a80*/  @!P4 BRA `(.L_x_124) ;  /* 0x000000000004c947 */ /* 0x000fea0003800000 */
[----:B------:R0:W5:Y:S02]  /*5a90*/  LDG.E.LTC128B R212, desc[UR18][R196.64+0x20] ;  /* 0x00002012c4d47981 */ /* 0x000164000c1e1920 */
.L_x_124:
[----:B------:R-:W-:Y:S05]  /*5aa0*/  BSYNC B1 ;  /* 0x0000000000017941 */ /* 0x000fea0003800000 */
.L_x_123:
        /* <DEDUP_REMOVED lines=13> */
.L_x_126:
[----:B------:R-:W-:Y:S05]  /*5b80*/  BSYNC B1 ;  /* 0x0000000000017941 */ /* 0x000fea0003800000 */
.L_x_125:
        /* <DEDUP_REMOVED lines=15> */
.L_x_128:
[----:B------:R-:W-:Y:S05]  /*5c80*/  BSYNC B1 ;  /* 0x0000000000017941 */ /* 0x000fea0003800000 */
.L_x_127:
        /* <DEDUP_REMOVED lines=17> */
.L_x_130:
[----:B------:R-:W-:Y:S05]  /*5da0*/  BSYNC B1 ;  /* 0x0000000000017941 */ /* 0x000fea0003800000 */
.L_x_129:
[----:B-----5:R-:W-:Y:S01]  /*5db0*/  FMUL R203, R212, UR20 ;  /* 0x00000014d4cb7c20 */ /* 0x020fe20008400000 */
[----:B------:R-:W-:Y:S01]  /*5dc0*/  ISETP.GT.AND P4, PT, R10, 0x69, P0 ;  /* 0x000000690a00780c */ /* 0x000fe20000784270 */
[----:B------:R-:W-:Y:S02]  /*5dd0*/  BSSY B1, `(.L_x_131) ;  /* 0x0000005000017945 */ /* 0x000fe40003800000 */
[----:B------:R-:W-:-:S05]  /*5de0*/  FFMA R203, R142, UR17, R203 ;  /* 0x000000118ecb7c23 */ /* 0x000fca00080000cb */
[----:B------:R0:W-:Y:S05]  /*5df0*/  @P1 STG.E desc[UR18][R134.64+0x20], R203 ;  /* 0x000020cb86001986 */ /* 0x0001ea000c101912 */
[----:B------:R-:W-:Y:S05]  /*5e00*/  @!P4 BRA `(.L_x_132) ;  /* 0x000000000004c947 */ /* 0x000fea0003800000 */
[----:B------:R0:W5:Y:S02]  /*5e10*/  LDG.E.LTC128B R212, desc[UR18][R200.64+0x20] ;  /* 0x00002012c8d47981 */ /* 0x000164000c1e1920 */
.L_x_132:
[----:B------:R-:W-:Y:S05]  /*5e20*/  BSYNC B1 ;  /* 0x0000000000017941 */ /* 0x000fea0003800000 */
.L_x_131:
        /* <DEDUP_REMOVED lines=13> */
.L_x_134:
[----:B------:R-:W-:Y:S05]  /*5f00*/  BSYNC B1 ;  /* 0x0000000000017941 */ /* 0x000fea0003800000 */
.L_x_133:
        /* <DEDUP_REMOVED lines=15> */
.L_x_136:
[----:B------:R-:W-:Y:S05]  /*6000*/  BSYNC B1 ;  /* 0x0000000000017941 */ /* 0x000fea0003800000 */
.L_x_135:
[----:B------:R-:W-:Y:S01]  /*6010*/  IMAD.WIDE.U32 R204, R8, UR12, R204 ;  /* 0x0000000c08cc7c25 */ /* 0x000fe2000f8e00cc */
[----:B------:R-:W-:Y:S01]  /*6020*/  ISETP.GT.AND P5, PT, R10, 0x70, P0 ;  /* 0x000000700a00780c */ /* 0x000fe200007a4270 */
[----:B------:R-:W-:Y:S02]  /*6030*/  BSSY B1, `(.L_x_137) ;  /* 0x000000f000017945 */ /* 0x000fe40003800000 */
[----:B0-----:R-:W-:Y:S01]  /*6040*/  IMAD.IADD R203, R219, 0x1, R205 ;  /* 0x00000001dbcb7824 */ /* 0x001fe200078e02cd */
[----:B------:R-:W-:Y:S01]  /*6050*/  LEA R202, P1, R204, UR14, 0x2 ;  /* 0x0000000eccca7c11 */ /* 0x000fe2000f8210ff */
[----:B------:R-:W-:-:S03]  /*6060*/  IMAD.WIDE.U32 R206, R8, UR12, R206 ;  /* 0x0000000c08ce7c25 */ /* 0x000fc6000f8e00ce */
[----:B------:R-:W-:Y:S01]  /*6070*/  LEA.HI.X R203, R204, UR15, R203, 0x2, P1 ;  /* 0x0000000fcccb7c11 */ /* 0x000fe200088f14cb */
[----:B-----5:R-:W-:Y:S01]  /*6080*/  FMUL R204, R212, UR20 ;  /* 0x00000014d4cc7c20 */ /* 0x020fe20008400000 */
[----:B------:R-:W-:Y:S01]  /*6090*/  IADD3 R144, P1, R140, UR10, RZ ;  /* 0x0000000a8c907c10 */ /* 0x000fe2000ff3e0ff */
[----:B------:R-:W-:Y:S02]  /*60a0*/  IMAD.IADD R205, R219, 0x1, R207 ;  /* 0x00000001dbcd7824 */ /* 0x000fe400078e02cf */
[----:B------:R-:W-:Y:S01]  /*60b0*/  FFMA R213, R145, UR17, R204 ;  /* 0x0000001191d57c23 */ /* 0x000fe200080000cc */
[----:B------:R-:W-:Y:S02]  /*60c0*/  IADD3.X R145, R141, UR8, RZ, P1, !PT ;  /* 0x000000088d917c10 */ /* 0x000fe40008ffe4ff */
[----:B------:R-:W-:-:S03]  /*60d0*/  LEA R204, P1, R206, UR14, 0x2 ;  /* 0x0000000ececc7c11 */ /* 0x000fc6000f8210ff */
[----:B------:R0:W-:Y:S01]  /*60e0*/  @P4 STG.E desc[UR18][R144.64], R213 ;  /* 0x000000d590004986 */ /* 0x0001e2000c101912 */
[----:B------:R-:W-:Y:S01]  /*60f0*/  LEA.HI.X R205, R206, UR15, R205, 0x2, P1 ;  /* 0x0000000fcecd7c11 */ /* 0x000fe200088f14cd */
[----:B------:R-:W-:Y:S08]  /*6100*/  @!P5 BRA `(.L_x_138) ;  /* 0x000000000004d947 */ /* 0x000ff00003800000 */
[----:B------:R0:W5:Y:S02]  /*6110*/  LDG.E.LTC128B R212, desc[UR18][R202.64+0x20] ;  /* 0x00002012cad47981 */ /* 0x000164000c1e1920 */
.L_x_138:
[----:B------:R-:W-:Y:S05]  /*6120*/  BSYNC B1 ;  /* 0x0000000000017941 */ /* 0x000fea0003800000 */
.L_x_137:
[----:B------:R-:W-:Y:S01]  /*6130*/  ISETP.GT.AND P6, PT, R10, 0x71, P0 ;  /* 0x000000710a00780c */ /* 0x000fe200007c4270 */
[----:B-----5:R-:W-:Y:S01]  /*6140*/  FMUL R15, R212, UR20 ;  /* 0x00000014d40f7c20 */ /* 0x020fe20008400000 */
[----:B------:R-:W-:Y:S01]  /*6150*/  IMAD.WIDE.U32 R142, R12, 0x7, R142 ;  /* 0x000000070c8e7825 */ /* 0x000fe200078e008e */
[----:B------:R-:W-:Y:S03]  /*6160*/  BSSY B1, `(.L_x_139) ;  /* 0x0000008000017945 */ /* 0x000fe60003800000 */
[----:B------:R-:W-:Y:S01]  /*6170*/  FFMA R207, R146, UR17, R15 ;  /* 0x0000001192cf7c23 */ /* 0x000fe2000800000f */
[----:B------:R-:W-:-:S04]  /*6180*/  IMAD.IADD R143, R218, 0x1, R143 ;  /* 0x00000001da8f7824 */ /* 0x000fc800078e028f */
[----:B------:R0:W-:Y:S01]  /*6190*/  @P5 STG.E desc[UR18][R138.64+0x20], R207 ;  /* 0x000020cf8a005986 */ /* 0x0001e2000c101912 */
[C---:B------:R-:W-:Y:S02]  /*61a0*/  IADD3 R15, P4, P5, R14.reuse, R12, R142 ;  /* 0x0000000c0e0f7210 */ /* 0x040fe40007d9e08e */
[----:B------:R-:W-:Y:S01]  /*61b0*/  IADD3 R14, P1, R14, R142, RZ ;  /* 0x0000008e0e0e7210 */ /* 0x000fe20007f3e0ff */
[----:B------:R-:W-:-:S12]  /*61c0*/  @!P6 BRA `(.L_x_140) ;  /* 0x000000000004e947 */ /* 0x000fd80003800000 */
[----:B------:R0:W5:Y:S02]  /*61d0*/  LDG.E.LTC128B R212, desc[UR18][R204.64+0x20] ;  /* 0x00002012ccd47981 */ /* 0x000164000c1e1920 */
.L_x_140:
[----:B------:R-:W-:Y:S05]  /*61e0*/  BSYNC B1 ;  /* 0x0000000000017941 */ /* 0x000fea0003800000 */
.L_x_139:
[----:B-----5:R-:W-:Y:S01]  /*61f0*/  FMUL R12, R212, UR20 ;  /* 0x00000014d40c7c20 */ /* 0x020fe20008400000 */
[----:B------:R-:W-:Y:S01]  /*6200*/  IADD3.X R16, R17, R13, R143, P4, P5 ;  /* 0x0000000d11107210 */ /* 0x000fe200027ea48f */
[----:B------:R-:W-:Y:S01]  /*6210*/  IMAD.X R17, R143, 0x1, R17, P1 ;  /* 0x000000018f117824 */ /* 0x000fe200008e0611 */
[----:B------:R-:W-:Y:S01]  /*6220*/  ISETP.GT.AND P1, PT, R10, 0x78, P2 ;  /* 0x000000780a00780c */ /* 0x000fe20001724270 */
[----:B------:R-:W-:Y:S01]  /*6230*/  FFMA R147, R147, UR17, R12 ;  /* 0x0000001193937c23 */ /* 0x000fe2000800000c */
[C---:B------:R-:W-:Y:S01]  /*6240*/  LEA R12, P4, R14.reuse, UR14, 0x2 ;  /* 0x0000000e0e0c7c11 */ /* 0x040fe2000f8810ff */
[----:B------:R-:W-:Y:S03]  /*6250*/  BSSY B1, `(.L_x_141) ;  /* 0x0000005000017945 */ /* 0x000fe60003800000 */
[----:B------:R0:W-:Y:S01]  /*6260*/  @P6 STG.E desc[UR18][R144.64+0x20], R147 ;  /* 0x0000209390006986 */ /* 0x0001e2000c101912 */
[----:B------:R-:W-:-:S06]  /*6270*/  LEA.HI.X R13, R14, UR15, R17, 0x2, P4 ;  /* 0x0000000f0e0d7c11 */ /* 0x000fcc000a0f1411 */
[----:B------:R-:W-:Y:S05]  /*6280*/  @!P1 BRA `(.L_x_142) ;  /* 0x0000000000049947 */ /* 0x000fea0003800000 */
[----:B------:R0:W5:Y:S02]  /*6290*/  LDG.E.LTC128B R212, desc[UR18][R12.64] ;  /* 0x000000120cd47981 */ /* 0x000164000c1e1920 */
.L_x_142:
[----:B------:R-:W-:Y:S05]  /*62a0*/  BSYNC B1 ;  /* 0x0000000000017941 */ /* 0x000fea0003800000 */
.L_x_141:
[----:B0----5:R-:W-:Y:S01]  /*62b0*/  FMUL R13, R212, UR20 ;  /* 0x00000014d40d7c20 */ /* 0x021fe20008400000 */
[----:B------:R-:W-:Y:S01]  /*62c0*/  IADD3 R12, P4, R138, UR10, RZ ;  /* 0x0000000a8a0c7c10 */ /* 0x000fe2000ff9e0ff */
[----:B------:R-:W-:Y:S01]  /*62d0*/  BSSY B1, `(.L_x_143) ;  /* 0x000000a000017945 */ /* 0x000fe20003800000 */
[----:B------:R-:W-:Y:S01]  /*62e0*/  ISETP.GT.AND P2, PT, R10, 0x79, P2 ;  /* 0x000000790a00780c */ /* 0x000fe20001744270 */
[----:B------:R-:W-:Y:S01]  /*62f0*/  FFMA R17, R148, UR17, R13 ;  /* 0x0000001194117c23 */ /* 0x000fe2000800000d */
[----:B------:R-:W-:Y:S01]  /*6300*/  IADD3.X R13, R139, UR8, RZ, P4, !PT ;  /* 0x000000088b0d7c10 */ /* 0x000fe2000a7fe4ff */
[----:B------:R-:W-:Y:S01]  /*6310*/  IMAD.WIDE.U32 R208, R8, UR12, R208 ;  /* 0x0000000c08d07c25 */ /* 0x000fe2000f8e00d0 */
[----:B------:R-:W-:-:S03]  /*6320*/  LEA R14, P4, R15, UR14, 0x2 ;  /* 0x0000000e0f0e7c11 */ /* 0x000fc6000f8810ff */
[----:B------:R0:W-:Y:S01]  /*6330*/  @P1 STG.E desc[UR18][R12.64], R17 ;  /* 0x000000110c001986 */ /* 0x0001e2000c101912 */
[----:B------:R-:W-:-:S05]  /*6340*/  LEA.HI.X R15, R15, UR15, R16, 0x2, P4 ;  /* 0x0000000f0f0f7c11 */ /* 0x000fca000a0f1410 */
[----:B------:R-:W-:Y:S05]  /*6350*/  @!P2 BRA `(.L_x_144) ;  /* 0x000000000004a947 */ /* 0x000fea0003800000 */
[----:B------:R0:W5:Y:S02]  /*6360*/  LDG.E.LTC128B R212, desc[UR18][R14.64] ;  /* 0x000000120ed47981 */ /* 0x000164000c1e1920 */
.L_x_144:
[----:B------:R-:W-:Y:S05]  /*6370*/  BSYNC B1 ;  /* 0x0000000000017941 */ /* 0x000fea0003800000 */
.L_x_143:
[----:B0-----:R-:W-:Y:S01]  /*6380*/  IADD3 R14, P1, R144, UR10, RZ ;  /* 0x0000000a900e7c10 */ /* 0x001fe2000ff3e0ff */
[----:B-----5:R-:W-:Y:S01]  /*6390*/  FMUL R142, R212, UR20 ;  /* 0x00000014d48e7c20 */ /* 0x020fe20008400000 */
[----:B------:R-:W-:Y:S01]  /*63a0*/  ISETP.GT.AND P4, PT, R10, 0x78, P0 ;  /* 0x000000780a00780c */ /* 0x000fe20000784270 */
[----:B------:R-:W-:Y:S01]  /*63b0*/  IMAD.IADD R17, R219, 0x1, R209 ;  /* 0x00000001db117824 */ /* 0x000fe200078e02d1 */
[----:B------:R-:W-:Y:S01]  /*63c0*/  IADD3.X R15, R145, UR8, RZ, P1, !PT ;  /* 0x00000008910f7c10 */ /* 0x000fe20008ffe4ff */
[----:B------:R-:W-:Y:S01]  /*63d0*/  FFMA R149, R149, UR17, R142 ;  /* 0x0000001195957c23 */ /* 0x000fe2000800008e */
[----:B------:R-:W-:Y:S01]  /*63e0*/  LEA R16, P5, R208, UR14, 0x2 ;  /* 0x0000000ed0107c11 */ /* 0x000fe2000f8a10ff */
[----:B------:R-:W-:Y:S01]  /*63f0*/  BSSY B1, `(.L_x_145) ;  /* 0x0000006000017945 */ /* 0x000fe20003800000 */
[----:B------:R-:W-:Y:S02]  /*6400*/  IMAD.WIDE.U32 R152, R8, UR12, R152 ;  /* 0x0000000c08987c25 */ /* 0x000fe4000f8e0098 */
[----:B------:R0:W-:Y:S01]  /*6410*/  @P2 STG.E desc[UR18][R14.64], R149 ;  /* 0x000000950e002986 */ /* 0x0001e2000c101912 */
[----:B------:R-:W-:-:S04]  /*6420*/  LEA.HI.X R17, R208, UR15, R17, 0x2, P5 ;  /* 0x0000000fd0117c11 */ /* 0x000fc8000a8f1411 */
[----:B------:R-:W-:Y:S05]  /*6430*/  @!P4 BRA `(.L_x_146) ;  /* 0x000000000004c947 */ /* 0x000fea0003800000 */
[----:B------:R0:W5:Y:S02]  /*6440*/  LDG.E.LTC128B R212, desc[UR18][R16.64+0x20] ;  /* 0x0000201210d47981 */ /* 0x000164000c1e1920 */
.L_x_146:
[----:B------:R-:W-:Y:S05]  /*6450*/  BSYNC B1 ;  /* 0x0000000000017941 */ /* 0x000fea0003800000 */
.L_x_145:
[----:B-----5:R-:W-:Y:S01]  /*6460*/  FMUL R143, R212, UR20 ;  /* 0x00000014d48f7c20 */ /* 0x020fe20008400000 */
[----:B------:R-:W-:Y:S01]  /*6470*/  ISETP.GT.AND P1, PT, R10, 0x79, P0 ;  /* 0x000000790a00780c */ /* 0x000fe20000724270 */
[----:B------:R-:W-:Y:S01]  /*6480*/  IMAD.IADD R219, R219, 0x1, R153 ;  /* 0x00000001dbdb7824 */ /* 0x000fe200078e0299 */
[----:B------:R-:W-:Y:S01]  /*6490*/  LEA R142, P2, R152, UR14, 0x2 ;  /* 0x0000000e988e7c11 */ /* 0x000fe2000f8410ff */
[----:B------:R-:W-:Y:S01]  /*64a0*/  FFMA R147, R150, UR17, R143 ;  /* 0x0000001196937c23 */ /* 0x000fe2000800008f */
[----:B------:R-:W-:Y:S01]  /*64b0*/  BSSY B1, `(.L_x_147) ;  /* 0x0000006000017945 */ /* 0x000fe20003800000 */
[----:B------:R-:W-:Y:S02]  /*64c0*/  ISETP.GT.AND P0, PT, R9, 0x80, PT ;  /* 0x000000800900780c */ /* 0x000fe40003f04270 */
[----:B------:R-:W-:Y:S01]  /*64d0*/  LEA.HI.X R143, R152, UR15, R219, 0x2, P2 ;  /* 0x0000000f988f7c11 */ /* 0x000fe200090f14db */
[----:B------:R0:W-:Y:S05]  /*64e0*/  @P4 STG.E desc[UR18][R12.64+0x20], R147 ;  /* 0x000020930c004986 */ /* 0x0001ea000c101912 */
[----:B------:R-:W-:Y:S05]  /*64f0*/  @!P1 BRA `(.L_x_148) ;  /* 0x0000000000049947 */ /* 0x000fea0003800000 */
[----:B------:R0:W5:Y:S02]  /*6500*/  LDG.E.LTC128B R212, desc[UR18][R142.64+0x20] ;  /* 0x000020128ed47981 */ /* 0x000164000c1e1920 */
.L_x_148:
[----:B------:R-:W-:Y:S05]  /*6510*/  BSYNC B1 ;  /* 0x0000000000017941 */ /* 0x000fea0003800000 */
.L_x_147:
[----:B-----5:R-:W-:Y:S01]  /*6520*/  FMUL R8, R212, UR20 ;  /* 0x00000014d4087c20 */ /* 0x020fe20008400000 */
[----:B------:R-:W-:Y:S01]  /*6530*/  ISETP.GT.AND P2, PT, R10, RZ, P0 ;  /* 0x000000ff0a00720c */ /* 0x000fe20000744270 */
[----:B------:R-:W-:Y:S02]  /*6540*/  BSSY B1, `(.L_x_149) ;  /* 0x0000005000017945 */ /* 0x000fe40003800000 */
[----:B------:R-:W-:-:S05]  /*6550*/  FFMA R151, R151, UR17, R8 ;  /* 0x0000001197977c23 */ /* 0x000fca0008000008 */
[----:B------:R0:W-:Y:S05]  /*6560*/  @P1 STG.E desc[UR18][R14.64+0x20], R151 ;  /* 0x000020970e001986 */ /* 0x0001ea000c101912 */
[----:B------:R-:W-:Y:S05]  /*6570*/  @!P2 BRA `(.L_x_150) ;  /* 0x000000000004a947 */ /* 0x000fea0003800000 */
[----:B------:R0:W5:Y:S02]  /*6580*/  LDG.E.LTC128B R212, desc[UR18][R22.64+0x200] ;  /* 0x0002001216d47981 */ /* 0x000164000c1e1920 */
.L_x_150:
[----:B------:R-:W-:Y:S05]  /*6590*/  BSYNC B1 ;  /* 0x0000000000017941 */ /* 0x000fea0003800000 */
.L_x_149:
[----:B0----5:R-:W-:Y:S01]  /*65a0*/  FMUL R147, R212, UR20 ;  /* 0x00000014d4937c20 */ /* 0x021fe20008400000 */
[----:B------:R-:W-:Y:S01]  /*65b0*/  ISETP.GT.AND P4, PT, R10, 0x1, P0 ;  /* 0x000000010a00780c */ /* 0x000fe20000784270 */
[----:B------:R-:W-:Y:S01]  /*65c0*/  BSSY B1, `(.L_x_151) ;  /* 0x0000006000017945 */ /* 0x000fe20003800000 */
[----:B------:R-:W-:Y:S01]  /*65d0*/  ISETP.GT.AND P1, PT, R9, 0x88, PT ;  /* 0x000000880900780c */ /* 0x000fe20003f24270 */
[----:B------:R-:W-:-:S05]  /*65e0*/  FFMA R147, R24, UR17, R147 ;  /* 0x0000001118937c23 */ /* 0x000fca0008000093 */
[----:B------:R0:W-:Y:S05]  /*65f0*/  @P2 STG.E desc[UR18][R18.64+0x200], R147 ;  /* 0x0002009312002986 */ /* 0x0001ea000c101912 */
[----:B------:R-:W-:Y:S05]  /*6600*/  @!P4 BRA `(.L_x_152) ;  /* 0x000000000004c947 */ /* 0x000fea0003800000 */
[----:B------:R0:W5:Y:S02]  /*6610*/  LDG.E.LTC128B R212, desc[UR18][R88.64+0x200] ;  /* 0x0002001258d47981 */ /* 0x000164000c1e1920 */
.L_x_152:
[----:B------:R-:W-:Y:S05]  /*6620*/  BSYNC B1 ;  /* 0x0000000000017941 */ /* 0x000fea0003800000 */
.L_x_151:
[----:B-----5:R-:W-:Y:S01]  /*6630*/  FMUL R8, R212, UR20 ;  /* 0x00000014d4087c20 */ /* 0x020fe20008400000 */
[----:B------:R-:W-:Y:S01]  /*6640*/  ISETP.GT.AND P2, PT, R10, RZ, P1 ;  /* 0x000000ff0a00720c */ /* 0x000fe20000f44270 */
[----:B------:R-:W-:Y:S02]  /*6650*/  BSSY B1, `(.L_x_153) ;  /* 0x0000005000017945 */ /* 0x000fe40003800000 */
[----:B------:R-:W-:-:S05]  /*6660*/  FFMA R25, R25, UR17, R8 ;  /* 0x0000001119197c23 */ /* 0x000fca0008000008 */
[----:B------:R0:W-:Y:S05]  /*6670*/  @P4 STG.E desc[UR18][R20.64+0x200], R25 ;  /* 0x0002001914004986 */ /* 0x0001ea000c101912 */
[----:B------:R-:W-:Y:S05]  /*6680*/  @!P2 BRA `(.L_x_154) ;  /* 0x000000000004a947 */ /* 0x000fea0003800000 */
[----:B------:R0:W5:Y:S02]  /*6690*/  LDG.E.LTC128B R212, desc[UR18][R22.64+0x220] ;  /* 0x0002201216d47981 */ /* 0x000164000c1e1920 */
.L_x_154:
[----:B------:R-:W-:Y:S05]  /*66a0*/  BSYNC B1 ;  /* 0x0000000000017941 */ /* 0x000fea0003800000 */
.L_x_153:
[----:B-----5:R-:W-:Y:S01]  /*66b0*/  FMUL R9, R212, UR20 ;  /* 0x00000014d4097c20 */ /* 0x020fe20008400000 */
[----:B------:R-:W-:Y:S01]  /*66c0*/  ISETP.GT.AND P4, PT, R10, 0x1, P1 ;  /* 0x000000010a00780c */ /* 0x000fe20000f84270 */
[----:B------:R-:W-:Y:S02]  /*66d0*/  BSSY B1, `(.L_x_155) ;  /* 0x0000005000017945 */ /* 0x000fe40003800000 */
[----:B------:R-:W-:-:S05]  /*66e0*/  FFMA R9, R26, UR17, R9 ;  /* 0x000000111a097c23 */ /* 0x000fca0008000009 */
[----:B------:R0:W-:Y:S05]  /*66f0*/  @P2 STG.E desc[UR18][R18.64+0x220], R9 ;  /* 0x0002200912002986 */ /* 0x0001ea000c101912 */
[----:B------:R-:W-:Y:S05]  /*6700*/  @!P4 BRA `(.L_x_156) ;  /* 0x000000000004c947 */ /* 0x000fea0003800000 */
[----:B------:R0:W5:Y:S02]  /*6710*/  LDG.E.LTC128B R212, desc[UR18][R88.64+0x220] ;  /* 0x0002201258d47981 */ /* 0x000164000c1e1920 */
.L_x_156:
[----:B------:R-:W-:Y:S05]  /*6720*/  BSYNC B1 ;  /* 0x0000000000017941 */ /* 0x000fea0003800000 */
.L_x_155:
[----:B-----5:R-:W-:Y:S01]  /*6730*/  FMUL R8, R212, UR20 ;  /* 0x00000014d4087c20 */ /* 0x020fe20008400000 */
[----:B------:R-:W-:Y:S01]  /*6740*/  ISETP.GT.AND P2, PT, R10, 0x8, P0 ;  /* 0x000000080a00780c */ /* 0x000fe20000744270 */
[----:B------:R-:W-:Y:S02]  /*6750*/  BSSY B1, `(.L_x_157) ;  /* 0x0000005000017945 */ /* 0x000fe40003800000 */
[----:B------:R-:W-:-:S05]  /*6760*/  FFMA R27, R27, UR17, R8 ;  /* 0x000000111b1b7c23 */ /* 0x000fca0008000008 */
[----:B------:R0:W-:Y:S05]  /*6770*/  @P4 STG.E desc[UR18][R20.64+0x220], R27 ;  /* 0x0002201b14004986 */ /* 0x0001ea000c101912 */
[----:B------:R-:W-:Y:S05]  /*6780*/  @!P2 BRA `(.L_x_158) ;  /* 0x000000000004a947 */ /* 0x000fea0003800000 */
[----:B------:R0:W5:Y:S02]  /*6790*/  LDG.E.LTC128B R212, desc[UR18][R214.64+0x200] ;  /* 0x00020012d6d47981 */ /* 0x000164000c1e1920 */
.L_x_158:
[----:B------:R-:W-:Y:S05]  /*67a0*/  BSYNC B1 ;  /* 0x0000000000017941 */ /* 0x000fea0003800000 */
.L_x_157:
[----:B0----5:R-:W-:Y:S01]  /*67b0*/  FMUL R9, R212, UR20 ;  /* 0x00000014d4097c20 */ /* 0x021fe20008400000 */
[----:B------:R-:W-:Y:S01]  /*67c0*/  ISETP.GT.AND P4, PT, R10, 0x9, P0 ;  /* 0x000000090a00780c */ /* 0x000fe20000784270 */
[----:B------:R-:W-:Y:S02]  /*67d0*/  BSSY B1, `(.L_x_159) ;  /* 0x0000005000017945 */ /* 0x000fe40003800000 */
[----:B------:R-:W-:-:S05]  /*67e0*/  FFMA R9, R28, UR17, R9 ;  /* 0x000000111c097c23 */ /* 0x000fca0008000009 */
[----:B------:R0:W-:Y:S05]  /*67f0*/  @P2 STG.E desc[UR18][R156.64+0x200], R9 ;  /* 0x000200099c002986 */ /* 0x0001ea000c101912 */
[----:B------:R-:W-:Y:S05]  /*6800*/  @!P4 BRA `(.L_x_160) ;  /* 0x000000000004c947 */ /* 0x000fea0003800000 */
[----:B------:R0:W5:Y:S02]  /*6810*/  LDG.E.LTC128B R212, desc[UR18][R216.64+0x200] ;  /* 0x00020012d8d47981 */ /* 0x000164000c1e1920 */
.L_x_160:
[----:B------:R-:W-:Y:S05]  /*6820*/  BSYNC B1 ;  /* 0x0000000000017941 */ /* 0x000fea0003800000 */
.L_x_159:
[----:B-----5:R-:W-:Y:S01]  /*6830*/  FMUL R8, R212, UR20 ;  /* 0x00000014d4087c20 */ /* 0x020fe20008400000 */
[----:B------:R-:W-:Y:S01]  /*6840*/  ISETP.GT.AND P2, PT, R10, 0x8, P1 ;  /* 0x000000080a00780c */ /* 0x000fe20000f44270 */
[----:B------:R-:W-:Y:S02]  /*6850*/  BSSY B1, `(.L_x_161) ;  /* 0x0000005000017945 */ /* 0x000fe40003800000 */
[----:B------:R-:W-:-:S05]  /*6860*/  FFMA R29, R29, UR17, R8 ;  /* 0x000000111d1d7c23 */ /* 0x000fca0008000008 */
[----:B------:R0:W-:Y:S05]  /*6870*/  @P4 STG.E desc[UR18][R92.64+0x200], R29 ;  /* 0x0002001d5c004986 */ /* 0x0001ea000c101912 */
[----:B------:R-:W-:Y:S05]  /*6880*/  @!P2 BRA `(.L_x_162) ;  /* 0x000000000004a947 */ /* 0x000fea0003800000 */
[----:B------:R0:W5:Y:S02]  /*6890*/  LDG.E.LTC128B R212, desc[UR18][R214.64+0x220] ;  /* 0x00022012d6d47981 */ /* 0x000164000c1e1920 */
.L_x_162:
[----:B------:R-:W-:Y:S05]  /*68a0*/  BSYNC B1 ;  /* 0x0000000000017941 */ /* 0x000fea0003800000 */
.L_x_161:
[----:B0----5:R-:W-:Y:S01]  /*68b0*/  FMUL R9, R212, UR20 ;  /* 0x00000014d4097c20 */ /* 0x021fe20008400000 */
[----:B------:R-:W-:Y:S01]  /*68c0*/  ISETP.GT.AND P4, PT, R10, 0x9, P1 ;  /* 0x000000090a00780c */ /* 0x000fe20000f84270 */
[----:B------:R-:W-:Y:S02]  /*68d0*/  BSSY B1, `(.L_x_163) ;  /* 0x0000005000017945 */ /* 0x000fe40003800000 */
[----:B------:R-:W-:-:S05]  /*68e0*/  FFMA R9, R30, UR17, R9 ;  /* 0x000000111e097c23 */ /* 0x000fca0008000009 */
[----:B------:R0:W-:Y:S05]  /*68f0*/  @P2 STG.E desc[UR18][R156.64+0x220], R9 ;  /* 0x000220099c002986 */ /* 0x0001ea000c101912 */
[----:B------:R-:W-:Y:S05]  /*6900*/  @!P4 BRA `(.L_x_164) ;  /* 0x000000000004c947 */ /* 0x000fea0003800000 */
[----:B------:R0:W5:Y:S02]  /*6910*/  LDG.E.LTC128B R212, desc[UR18][R216.64+0x220] ;  /* 0x00022012d8d47981 */ /* 0x000164000c1e1920 */
.L_x_164:
[----:B------:R-:W-:Y:S05]  /*6920*/  BSYNC B1 ;  /* 0x0000000000017941 */ /* 0x000fea0003800000 */
.L_x_163:
[----:B-----5:R-:W-:Y:S01]  /*6930*/  FMUL R8, R212, UR20 ;  /* 0x00000014d4087c20 */ /* 0x020fe20008400000 */
[----:B------:R-:W-:Y:S01]  /*6940*/  ISETP.GT.AND P2, PT, R10, 0x10, P0 ;  /* 0x000000100a00780c */ /* 0x000fe20000744270 */
[----:B------:R-:W-:Y:S02]  /*6950*/  BSSY B1, `(.L_x_165) ;  /* 0x0000005000017945 */ /* 0x000fe40003800000 */
[----:B------:R-:W-:-:S05]  /*6960*/  FFMA R31, R31, UR17, R8 ;  /* 0x000000111f1f7c23 */ /* 0x000fca0008000008 */
[----:B------:R0:W-:Y:S05]  /*6970*/  @P4 STG.E desc[UR18][R92.64+0x220], R31 ;  /* 0x0002201f5c004986 */ /* 0x0001ea000c101912 */
[----:B------:R-:W-:Y:S05]  /*6980*/  @!P2 BRA `(.L_x_166) ;  /* 0x000000000004a947 */ /* 0x000fea0003800000 */
[----:B------:R0:W5:Y:S02]  /*6990*/  LDG.E.LTC128B R212, desc[UR18][R94.64+0x200] ;  /* 0x000200125ed47981 */ /* 0x000164000c1e1920 */
.L_x_166:
[----:B------:R-:W-:Y:S05]  /*69a0*/  BSYNC B1 ;  /* 0x0000000000017941 */ /* 0x000fea0003800000 */
.L_x_165:
[----:B0----5:R-:W-:Y:S01]  /*69b0*/  FMUL R9, R212, UR20 ;  /* 0x00000014d4097c20 */ /* 0x021fe20008400000 */
[----:B------:R-:W-:Y:S01]  /*69c0*/  ISETP.GT.AND P4, PT, R10, 0x11, P0 ;  /* 0x000000110a00780c */ /* 0x000fe20000784270 */
[----:B------:R-:W-:Y:S02]  /*69d0*/  BSSY B1, `(.L_x_167) ;  /* 0x0000005000017945 */ /* 0x000fe40003800000 */
[----:B------:R-:W-:-:S05]  /*69e0*/  FFMA R9, R32, UR17, R9 ;  /* 0x0000001120097c23 */ /* 0x000fca0008000009 */
[----:B------:R0:W-:Y:S05]  /*69f0*/  @P2 STG.E desc[UR18][R154.64+0x200], R9 ;  /* 0x000200099a002986 */ /* 0x0001ea000c101912 */
[----:B------:R-:W-:Y:S05]  /*6a00*/  @!P4 BRA `(.L_x_168) ;  /* 0x000000000004c947 */ /* 0x000fea0003800000 */
[----:B------:R0:W5:Y:S02]  /*6a10*/  LDG.E.LTC128B R212, desc[UR18][R210.64+0x200] ;  /* 0x00020012d2d47981 */ /* 0x000164000c1e1920 */
.L_x_168:
[----:B------:R-:W-:Y:S05]  /*6a20*/  BSYNC B1 ;  /* 0x0000000000017941 */ /* 0x000fea0003800000 */
.L_x_167:
[----:B-----5:R-:W-:Y:S01]  /*6a30*/  FMUL R8, R212, UR20 ;  /* 0x00000014d4087c20 */ /* 0x020fe20008400000 */
[----:B------:R-:W-:Y:S01]  /*6a40*/  ISETP.GT.AND P2, PT, R10, 0x10, P1 ;  /* 0x000000100a00780c */ /* 0x000fe20000f44270 */
[----:B------:R-:W-:Y:S02]  /*6a50*/  BSSY B1, `(.L_x_169) ;  /* 0x0000005000017945 */ /* 0x000fe40003800000 */
[----:B------:R-:W-:-:S05]  /*6a60*/  FFMA R33, R33, UR17, R8 ;  /* 0x0000001121217c23 */ /* 0x000fca0008000008 */
[----:B------:R0:W-:Y:S05]  /*6a70*/  @P4 STG.E desc[UR18][R96.64+0x200], R33 ;  /* 0x0002002160004986 */ /* 0x0001ea000c101912 */
[----:B------:R-:W-:Y:S05]  /*6a80*/  @!P2 BRA `(.L_x_170) ;  /* 0x000000000004a947 */ /* 0x000fea0003800000 */
[----:B------:R0:W5:Y:S02]  /*6a90*/  LDG.E.LTC128B R212, desc[UR18][R94.64+0x220] ;  /* 0x000220125ed47981 */ /* 0x000164000c1e1920 */
.L_x_170:
[----:B------:R-:W-:Y:S05]  /*6aa0*/  BSYNC B1 ;  /* 0x0000000000017941 */ /* 0x000fea0003800000 */
.L_x_169:
[----:B0----5:R-:W-:Y:S01]  /*6ab0*/  FMUL R9, R212, UR20 ;  /* 0x00000014d4097c20 */ /* 0x021fe20008400000 */
[----:B------:R-:W-:Y:S01]  /*6ac0*/  ISETP.GT.AND P4, PT, R10, 0x11, P1 ;  /* 0x000000110a00780c */ /* 0x000fe20000f84270 */
[----:B------:R-:W-:Y:S02]  /*6ad0*/  BSSY B1, `(.L_x_171) ;  /* 0x0000005000017945 */ /* 0x000fe40003800000 */
[----:B------:R-:W-:-:S05]  /*6ae0*/  FFMA R9, R34, UR17, R9 ;  /* 0x0000001122097c23 */ /* 0x000fca0008000009 */
[----:B------:R0:W-:Y:S05]  /*6af0*/  @P2 STG.E desc[UR18][R154.64+0x220], R9 ;  /* 0x000220099a002986 */ /* 0x0001ea000c101912 */
[----:B------:R-:W-:Y:S05]  /*6b00*/  @!P4 BRA `(.L_x_172) ;  /* 0x000000000004c947 */ /* 0x000fea0003800000 */
[----:B------:R0:W5:Y:S02]  /*6b10*/  LDG.E.LTC128B R212, desc[UR18][R210.64+0x220] ;  /* 0x00022012d2d47981 */ /* 0x000164000c1e1920 */
.L_x_172:
[----:B------:R-:W-:Y:S05]  /*6b20*/  BSYNC B1 ;  /* 0x0000000000017941 */ /* 0x000fea0003800000 */
.L_x_171:
[----:B-----5:R-:W-:Y:S01]  /*6b30*/  FMUL R8, R212, UR20 ;  /* 0x00000014d4087c20 */ /* 0x020fe20008400000 */
[----:B------:R-:W-:Y:S01]  /*6b40*/  ISETP.GT.AND P2, PT, R10, 0x18, P0 ;  /* 0x000000180a00780c */ /* 0x000fe20000744270 */
[----:B------:R-:W-:Y:S02]  /*6b50*/  BSSY B1, `(.L_x_173) ;  /* 0x0000005000017945 */ /* 0x000fe40003800000 */
[----:B------:R-:W-:-:S05]  /*6b60*/  FFMA R35, R35, UR17, R8 ;  /* 0x0000001123237c23 */ /* 0x000fca0008000008 */
[----:B------:R0:W-:Y:S05]  /*6b70*/  @P4 STG.E desc[UR18][R96.64+0x220], R35 ;  /* 0x0002202360004986 */ /* 0x0001ea000c101912 */
[----:B------:R-:W-:Y:S05]  /*6b80*/  @!P2 BRA `(.L_x_174) ;  /* 0x000000000004a947 */ /* 0x000fea0003800000 */
[----:B------:R0:W5:Y:S02]  /*6b90*/  LDG.E.LTC128B R212, desc[UR18][R158.64+0x200] ;  /* 0x000200129ed47981 */ /* 0x000164000c1e1920 */
.L_x_174:
[----:B------:R-:W-:Y:S05]  /*6ba0*/  BSYNC B1 ;  /* 0x0000000000017941 */ /* 0x000fea0003800000 */
.L_x_173:
[----:B0----5:R-:W-:Y:S01]  /*6bb0*/  FMUL R9, R212, UR20 ;  /* 0x00000014d4097c20 */ /* 0x021fe20008400000 */
[----:B------:R-:W-:Y:S01]  /*6bc0*/  ISETP.GT.AND P4, PT, R10, 0x19, P0 ;  /* 0x000000190a00780c */ /* 0x000fe20000784270 */
[----:B------:R-:W-:Y:S02]  /*6bd0*/  BSSY B1, `(.L_x_175) ;  /* 0x0000005000017945 */ /* 0x000fe40003800000 */
[----:B------:R-:W-:-:S05]  /*6be0*/  FFMA R9, R36, UR17, R9 ;  /* 0x0000001124097c23 */ /* 0x000fca0008000009 */
[----:B------:R0:W-:Y:S05]  /*6bf0*/  @P2 STG.E desc[UR18][R90.64+0x200], R9 ;  /* 0x000200095a002986 */ /* 0x0001ea000c101912 */
[----:B------:R-:W-:Y:S05]  /*6c00*/  @!P4 BRA `(.L_x_176) ;  /* 0x000000000004c947 */ /* 0x000fea0003800000 */
[----:B------:R0:W5:Y:S02]  /*6c10*/  LDG.E.LTC128B R212, desc[UR18][R160.64+0x200] ;  /* 0x00020012a0d47981 */ /* 0x000164000c1e1920 */
.L_x_176:
[----:B------:R-:W-:Y:S05]  /*6c20*/  BSYNC B1 ;  /* 0x0000000000017941 */ /* 0x000fea0003800000 */
.L_x_175:
[----:B-----5:R-:W-:Y:S01]  /*6c30*/  FMUL R8, R212, UR20 ;  /* 0x00000014d4087c20 */ /* 0x020fe20008400000 */
[----:B------:R-:W-:Y:S01]  /*6c40*/  ISETP.GT.AND P2, PT, R10, 0x18, P1 ;  /* 0x000000180a00780c */ /* 0x000fe20000f44270 */
[----:B------:R-:W-:Y:S02]  /*6c50*/  BSSY B1, `(.L_x_177) ;  /* 0x0000005000017945 */ /* 0x000fe40003800000 */
[----:B------:R-:W-:-:S05]  /*6c60*/  FFMA R37, R37, UR17, R8 ;  /* 0x0000001125257c23 */ /* 0x000fca0008000008 */
[----:B------:R0:W-:Y:S05]  /*6c70*/  @P4 STG.E desc[UR18][R100.64+0x200], R37 ;  /* 0x0002002564004986 */ /* 0x0001ea000c101912 */
[----:B------:R-:W-:Y:S05]  /*6c80*/  @!P2 BRA `(.L_x_178) ;  /* 0x000000000004a947 */ /* 0x000fea0003800000 */
[----:B------:R0:W5:Y:S02]  /*6c90*/  LDG.E.LTC128B R212, desc[UR18][R158.64+0x220] ;  /* 0x000220129ed47981 */ /* 0x000164000c1e1920 */
.L_x_178:
[----:B------:R-:W-:Y:S05]  /*6ca0*/  BSYNC B1 ;  /* 0x0000000000017941 */ /* 0x000fea0003800000 */
.L_x_177:
[----:B0----5:R-:W-:Y:S01]  /*6cb0*/  FMUL R9, R212, UR20 ;  /* 0x00000014d4097c20 */ /* 0x021fe20008400000 */
[----:B------:R-:W-:Y:S01]  /*6cc0*/  ISETP.GT.AND P4, PT, R10, 0x19, P1 ;  /* 0x000000190a00780c */ /* 0x000fe20000f84270 */
[----:B------:R-:W-:Y:S02]  /*6cd0*/  BSSY B1, `(.L_x_179) ;  /* 0x0000005000017945 */ /* 0x000fe40003800000 */
[----:B------:R-:W-:-:S05]  /*6ce0*/  FFMA R9, R38, UR17, R9 ;  /* 0x0000001126097c23 */ /* 0x000fca0008000009 */
[----:B------:R0:W-:Y:S05]  /*6cf0*/  @P2 STG.E desc[UR18][R90.64+0x220], R9 ;  /* 0x000220095a002986 */ /* 0x0001ea000c101912 */
[----:B------:R-:W-:Y:S05]  /*6d00*/  @!P4 BRA `(.L_x_180) ;  /* 0x000000000004c947 */ /* 0x000fea0003800000 */
[----:B------:R0:W5:Y:S02]  /*6d10*/  LDG.E.LTC128B R212, desc[UR18][R160.64+0x220] ;  /* 0x00022012a0d47981 */ /* 0x000164000c1e1920 */
.L_x_180:
[----:B------:R-:W-:Y:S05]  /*6d20*/  BSYNC B1 ;  /* 0x0000000000017941 */ /* 0x000fea0003800000 */
.L_x_179:
[----:B-----5:R-:W-:Y:S01]  /*6d30*/  FMUL R8, R212, UR20 ;  /* 0x00000014d4087c20 */ /* 0x020fe20008400000 */
[----:B------:R-:W-:Y:S01]  /*6d40*/  ISETP.GT.AND P2, PT, R10, 0x20, P0 ;  /* 0x000000200a00780c */ /* 0x000fe20000744270 */
[----:B------:R-:W-:Y:S02]  /*6d50*/  BSSY B1, `(.L_x_181) ;  /* 0x0000005000017945 */ /* 0x000fe40003800000 */
[----:B------:R-:W-:-:S05]  /*6d60*/  FFMA R39, R39, UR17, R8 ;  /* 0x0000001127277c23 */ /* 0x000fca0008000008 */
[----:B------:R0:W-:Y:S05]  /*6d70*/  @P4 STG.E desc[UR18][R100.64+0x220], R39 ;  /* 0x0002202764004986 */ /* 0x0001ea000c101912 */
[----:B------:R-:W-:Y:S05]  /*6d80*/  @!P2 BRA `(.L_x_182) ;  /* 0x000000000004a947 */ /* 0x000fea0003800000 */
[----:B------:R0:W5:Y:S02]  /*6d90*/  LDG.E.LTC128B R212, desc[UR18][R162.64+0x200] ;  /* 0x00020012a2d47981 */ /* 0x000164000c1e1920 */
.L_x_182:
[----:B------:R-:W-:Y:S05]  /*6da0*/  BSYNC B1 ;  /* 0x0000000000017941 */ /* 0x000fea0003800000 */
.L_x_181:
[----:B0----5:R-:W-:Y:S01]  /*6db0*/  FMUL R9, R212, UR20 ;  /* 0x00000014d4097c20 */ /* 0x021fe20008400000 */
[----:B------:R-:W-:Y:S01]  /*6dc0*/  ISETP.GT.AND P4, PT, R10, 0x21, P0 ;  /* 0x000000210a00780c */ /* 0x000fe20000784270 */
[----:B------:R-:W-:Y:S02]  /*6dd0*/  BSSY B1, `(.L_x_183) ;  /* 0x0000005000017945 */ /* 0x000fe40003800000 */
[----:B------:R-:W-:-:S05]  /*6de0*/  FFMA R9, R40, UR17, R9 ;  /* 0x0000001128097c23 */ /* 0x000fca0008000009 */
[----:B------:R0:W-:Y:S05]  /*6df0*/  @P2 STG.E desc[UR18][R98.64+0x200], R9 ;  /* 0x0002000962002986 */ /* 0x0001ea000c101912 */
[----:B------:R-:W-:Y:S05]  /*6e00*/  @!P4 BRA `(.L_x_184) ;  /* 0x000000000004c947 */ /* 0x000fea0003800000 */
[----:B------:R0:W5:Y:S02]  /*6e10*/  LDG.E.LTC128B R212, desc[UR18][R164.64+0x200] ;  /* 0x00020012a4d47981 */ /* 0x000164000c1e1920 */
.L_x_184:
[----:B------:R-:W-:Y:S05]  /*6e20*/  BSYNC B1 ;  /* 0x0000000000017941 */ /* 0x000fea0003800000 */
.L_x_183:
[----:B-----5:R-:W-:Y:S01]  /*6e30*/  FMUL R8, R212, UR20 ;  /* 0x00000014d4087c20 */ /* 0x020fe20008400000 */
[----:B------:R-:W-:Y:S01]  /*6e40*/  ISETP.GT.AND P2, PT, R10, 0x20, P1 ;  /* 0x000000200a00780c */ /* 0x000fe20000f44270 */
[----:B------:R-:W-:Y:S02]  /*6e50*/  BSSY B1, `(.L_x_185) ;  /* 0x0000005000017945 */ /* 0x000fe40003800000 */
[----:B------:R-:W-:-:S05]  /*6e60*/  FFMA R41, R41, UR17, R8 ;  /* 0x0000001129297c23 */ /* 0x000fca0008000008 */
[----:B------:R0:W-:Y:S05]  /*6e70*/  @P4 STG.E desc[UR18][R104.64+0x200], R41 ;  /* 0x0002002968004986 */ /* 0x0001ea000c101912 */
[----:B------:R-:W-:Y:S05]  /*6e80*/  @!P2 BRA `(.L_x_186) ;  /* 0x000000000004a947 */ /* 0x000fea0003800000 */
[----:B------:R0:W5:Y:S02]  /*6e90*/  LDG.E.LTC128B R212, desc[UR18][R162.64+0x220] ;  /* 0x00022012a2d47981 */ /* 0x000164000c1e1920 */
.L_x_186:
[----:B------:R-:W-:Y:S05]  /*6ea0*/  BSYNC B1 ;  /* 0x0000000000017941 */ /* 0x000fea0003800000 */
.L_x_185:
[----:B0----5:R-:W-:Y:S01]  /*6eb0*/  FMUL R9, R212, UR20 ;  /* 0x00000014d4097c20 */ /* 0x021fe20008400000 */
[----:B------:R-:W-:Y:S01]  /*6ec0*/  ISETP.GT.AND P4, PT, R10, 0x21, P1 ;  /* 0x000000210a00780c */ /* 0x000fe20000f84270 */
[----:B------:R-:W-:Y:S02]  /*6ed0*/  BSSY B1, `(.L_x_187) ;  /* 0x0000005000017945 */ /* 0x000fe40003800000 */
[----:B------:R-:W-:-:S05]  /*6ee0*/  FFMA R9, R42, UR17, R9 ;  /* 0x000000112a097c23 */ /* 0x000fca0008000009 */
[----:B------:R0:W-:Y:S05]  /*6ef0*/  @P2 STG.E desc[UR18][R98.64+0x220], R9 ;  /* 0x0002200962002986 */ /* 0x0001ea000c101912 */
[----:B------:R-:W-:Y:S05]  /*6f00*/  @!P4 BRA `(.L_x_188) ;  /* 0x000000000004c947 */ /* 0x000fea0003800000 */
[----:B------:R0:W5:Y:S02]  /*6f10*/  LDG.E.LTC128B R212, desc[UR18][R164.64+0x220] ;  /* 0x00022012a4d47981 */ /* 0x000164000c1e1920 */
.L_x_188:
[----:B------:R-:W-:Y:S05]  /*6f20*/  BSYNC B1 ;  /* 0x0000000000017941 */ /* 0x000fea0003800000 */
.L_x_187:
[----:B-----5:R-:W-:Y:S01]  /*6f30*/  FMUL R8, R212, UR20 ;  /* 0x00000014d4087c20 */ /* 0x020fe20008400000 */
[----:B------:R-:W-:Y:S01]  /*6f40*/  ISETP.GT.AND P2, PT, R10, 0x28, P0 ;  /* 0x000000280a00780c */ /* 0x000fe20000744270 */
[----:B------:R-:W-:Y:S02]  /*6f50*/  BSSY B1, `(.L_x_189) ;  /* 0x0000005000017945 */ /* 0x000fe40003800000 */
[----:B------:R-:W-:-:S05]  /*6f60*/  FFMA R43, R43, UR17, R8 ;  /* 0x000000112b2b7c23 */ /* 0x000fca0008000008 */
[----:B------:R0:W-:Y:S05]  /*6f70*/  @P4 STG.E desc[UR18][R104.64+0x220], R43 ;  /* 0x0002202b68004986 */ /* 0x0001ea000c101912 */
[----:B------:R-:W-:Y:S05]  /*6f80*/  @!P2 BRA `(.L_x_190) ;  /* 0x000000000004a947 */ /* 0x000fea0003800000 */
[----:B------:R0:W5:Y:S02]  /*6f90*/  LDG.E.LTC128B R212, desc[UR18][R166.64+0x200] ;  /* 0x00020012a6d47981 */ /* 0x000164000c1e1920 */
.L_x_190:
[----:B------:R-:W-:Y:S05]  /*6fa0*/  BSYNC B1 ;  /* 0x0000000000017941 */ /* 0x000fea0003800000 */
.L_x_189:
[----:B0----5:R-:W-:Y:S01]  /*6fb0*/  FMUL R9, R212, UR20 ;  /* 0x00000014d4097c20 */ /* 0x021fe20008400000 */
[----:B------:R-:W-:Y:S01]  /*6fc0*/  ISETP.GT.AND P4, PT, R10, 0x29, P0 ;  /* 0x000000290a00780c */ /* 0x000fe20000784270 */
[----:B------:R-:W-:Y:S02]  /*6fd0*/  BSSY B1, `(.L_x_191) ;  /* 0x0000005000017945 */ /* 0x000fe40003800000 */
[----:B------:R-:W-:-:S05]  /*6fe0*/  FFMA R9, R44, UR17, R9 ;  /* 0x000000112c097c23 */ /* 0x000fca0008000009 */
[----:B------:R0:W-:Y:S05]  /*6ff0*/  @P2 STG.E desc[UR18][R102.64+0x200], R9 ;  /* 0x0002000966002986 */ /* 0x0001ea000c101912 */
[----:B------:R-:W-:Y:S05]  /*7000*/  @!P4 BRA `(.L_x_192) ;  /* 0x000000000004c947 */ /* 0x000fea0003800000 */
[----:B------:R0:W5:Y:S02]  /*7010*/  LDG.E.LTC128B R212, desc[UR18][R168.64+0x200] ;  /* 0x00020012a8d47981 */ /* 0x000164000c1e1920 */
.L_x_192:
[----:B------:R-:W-:Y:S05]  /*7020*/  BSYNC B1 ;  /* 0x0000000000017941 */ /* 0x000fea0003800000 */
.L_x_191:
[----:B-----5:R-:W-:Y:S01]  /*7030*/  FMUL R8, R212, UR20 ;  /* 0x00000014d4087c20 */ /* 0x020fe20008400000 */
[----:B------:R-:W-:Y:S01]  /*7040*/  ISETP.GT.AND P2, PT, R10, 0x28, P1 ;  /* 0x000000280a00780c */ /* 0x000fe20000f44270 */
[----:B------:R-:W-:Y:S02]  /*7050*/  BSSY B1, `(.L_x_193) ;  /* 0x0000005000017945 */ /* 0x000fe40003800000 */
[----:B------:R-:W-:-:S05]  /*7060*/  FFMA R45, R45, UR17, R8 ;  /* 0x000000112d2d7c23 */ /* 0x000fca0008000008 */
[----:B------:R0:W-:Y:S05]  /*7070*/  @P4 STG.E desc[UR18][R108.64+0x200], R45 ;  /* 0x0002002d6c004986 */ /* 0x0001ea000c101912 */
[----:B------:R-:W-:Y:S05]  /*7080*/  @!P2 BRA `(.L_x_194) ;  /* 0x000000000004a947 */ /* 0x000fea0003800000 */
[----:B------:R0:W5:Y:S02]  /*7090*/  LDG.E.LTC128B R212, desc[UR18][R166.64+0x220] ;  /* 0x00022012a6d47981 */ /* 0x000164000c1e1920 */
.L_x_194:
[----:B------:R-:W-:Y:S05]  /*70a0*/  BSYNC B1 ;  /* 0x0000000000017941 */ /* 0x000fea0003800000 */
.L_x_193:
[----:B0----5:R-:W-:Y:S01]  /*70b0*/  FMUL R9, R212, UR20 ;  /* 0x00000014d4097c20 */ /* 0x021fe20008400000 */
[----:B------:R-:W-:Y:S01]  /*70c0*/  ISETP.GT.AND P4, PT, R10, 0x29, P1 ;  /* 0x000000290a00780c */ /* 0x000fe20000f84270 */
[----:B------:R-:W-:Y:S02]  /*70d0*/  BSSY B1, `(.L_x_195) ;  /* 0x0000005000017945 */ /* 0x000fe40003800000 */
[----:B------:R-:W-:-:S05]  /*70e0*/  FFMA R9, R46, UR17, R9 ;  /* 0x000000112e097c23 */ /* 0x000fca0008000009 */
[----:B------:R0:W-:Y:S05]  /*70f0*/  @P2 STG.E desc[UR18][R102.64+0x220], R9 ;  /* 0x0002200966002986 */ /* 0x0001ea000c101912 */
[----:B------:R-:W-:Y:S05]  /*7100*/  @!P4 BRA `(.L_x_196) ;  /* 0x000000000004c947 */ /* 0x000fea0003800000 */
[----:B------:R0:W5:Y:S02]  /*7110*/  LDG.E.LTC128B R212, desc[UR18][R168.64+0x220] ;  /* 0x00022012a8d47981 */ /* 0x000164000c1e1920 */
.L_x_196:
[----:B------:R-:W-:Y:S05]  /*7120*/  BSYNC B1 ;  /* 0x0000000000017941 */ /* 0x000fea0003800000 */
.L_x_195:
[----:B-----5:R-:W-:Y:S01]  /*7130*/  FMUL R8, R212, UR20 ;  /* 0x00000014d4087c20 */ /* 0x020fe20008400000 */
[----:B------:R-:W-:Y:S01]  /*7140*/  ISETP.GT.AND P2, PT, R10, 0x30, P0 ;  /* 0x000000300a00780c */ /* 0x000fe20000744270 */
[----:B------:R-:W-:Y:S02]  /*7150*/  BSSY B1, `(.L_x_197) ;  /* 0x0000005000017945 */ /* 0x000fe40003800000 */
[----:B------:R-:W-:-:S05]  /*7160*/  FFMA R47, R47, UR17, R8 ;  /* 0x000000112f2f7c23 */ /* 0x000fca0008000008 */
[----:B------:R0:W-:Y:S05]  /*7170*/  @P4 STG.E desc[UR18][R108.64+0x220], R47 ;  /* 0x0002202f6c004986 */ /* 0x0001ea000c101912 */
[----:B------:R-:W-:Y:S05]  /*7180*/  @!P2 BRA `(.L_x_198) ;  /* 0x000000000004a947 */ /* 0x000fea0003800000 */
[----:B------:R0:W5:Y:S02]  /*7190*/  LDG.E.LTC128B R212, desc[UR18][R170.64+0x200] ;  /* 0x00020012aad47981 */ /* 0x000164000c1e1920 */
.L_x_198:
[----:B------:R-:W-:Y:S05]  /*71a0*/  BSYNC B1 ;  /* 0x0000000000017941 */ /* 0x000fea0003800000 */
.L_x_197:
[----:B0----5:R-:W-:Y:S01]  /*71b0*/  FMUL R9, R212, UR20 ;  /* 0x00000014d4097c20 */ /* 0x021fe20008400000 */
[----:B------:R-:W-:Y:S01]  /*71c0*/  ISETP.GT.AND P4, PT, R10, 0x31, P0 ;  /* 0x000000310a00780c */ /* 0x000fe20000784270 */
[----:B------:R-:W-:Y:S02]  /*71d0*/  BSSY B1, `(.L_x_199) ;  /* 0x0000005000017945 */ /* 0x000fe40003800000 */
[----:B------:R-:W-:-:S05]  /*71e0*/  FFMA R9, R48, UR17, R9 ;  /* 0x0000001130097c23 */ /* 0x000fca0008000009 */
[----:B------:R0:W-:Y:S05]  /*71f0*/  @P2 STG.E desc[UR18][R106.64+0x200], R9 ;  /* 0x000200096a002986 */ /* 0x0001ea000c101912 */
[----:B------:R-:W-:Y:S05]  /*7200*/  @!P4 BRA `(.L_x_200) ;  /* 0x000000000004c947 */ /* 0x000fea0003800000 */
[----:B------:R0:W5:Y:S02]  /*7210*/  LDG.E.LTC128B R212, desc[UR18][R172.64+0x200] ;  /* 0x00020012acd47981 */ /* 0x000164000c1e1920 */
.L_x_200:
[----:B------:R-:W-:Y:S05]  /*7220*/  BSYNC B1 ;  /* 0x0000000000017941 */ /* 0x000fea0003800000 */
.L_x_199:
[----:B-----5:R-:W-:Y:S01]  /*7230*/  FMUL R8, R212, UR20 ;  /* 0x00000014d4087c20 */ /* 0x020fe20008400000 */
[----:B------:R-:W-:Y:S01]  /*7240*/  ISETP.GT.AND P2, PT, R10, 0x30, P1 ;  /* 0x000000300a00780c */ /* 0x000fe20000f44270 */
[----:B------:R-:W-:Y:S02]  /*7250*/  BSSY B1, `(.L_x_201) ;  /* 0x0000005000017945 */ /* 0x000fe40003800000 */
[----:B------:R-:W-:-:S05]  /*7260*/  FFMA R49, R49, UR17, R8 ;  /* 0x0000001131317c23 */ /* 0x000fca0008000008 */
[----:B------:R0:W-:Y:S05]  /*7270*/  @P4 STG.E desc[UR18][R112.64+0x200], R49 ;  /* 0x0002003170004986 */ /* 0x0001ea000c101912 */
[----:B------:R-:W-:Y:S05]  /*7280*/  @!P2 BRA `(.L_x_202) ;  /* 0x000000000004a947 */ /* 0x000fea0003800000 */
[----:B------:R0:W5:Y:S02]  /*7290*/  LDG.E.LTC128B R212, desc[UR18][R170.64+0x220] ;  /* 0x00022012aad47981 */ /* 0x000164000c1e1920 */
.L_x_202:
[----:B------:R-:W-:Y:S05]  /*72a0*/  BSYNC B1 ;  /* 0x0000000000017941 */ /* 0x000fea0003800000 */
.L_x_201:
[----:B0----5:R-:W-:Y:S01]  /*72b0*/  FMUL R9, R212, UR20 ;  /* 0x00000014d4097c20 */ /* 0x021fe20008400000 */
[----:B------:R-:W-:Y:S01]  /*72c0*/  ISETP.GT.AND P4, PT, R10, 0x31, P1 ;  /* 0x000000310a00780c */ /* 0x000fe20000f84270 */
[----:B------:R-:W-:Y:S02]  /*72d0*/  BSSY B1, `(.L_x_203) ;  /* 0x0000005000017945 */ /* 0x000fe40003800000 */
[----:B------:R-:W-:-:S05]  /*72e0*/  FFMA R9, R50, UR17, R9 ;  /* 0x0000001132097c23 */ /* 0x000fca0008000009 */
[----:B------:R0:W-:Y:S05]  /*72f0*/  @P2 STG.E desc[UR18][R106.64+0x220], R9 ;  /* 0x000220096a002986 */ /* 0x0001ea000c101912 */
[----:B------:R-:W-:Y:S05]  /*7300*/  @!P4 BRA `(.L_x_204) ;  /* 0x000000000004c947 */ /* 0x000fea0003800000 */
[----:B------:R0:W5:Y:S02]  /*7310*/  LDG.E.LTC128B R212, desc[UR18][R172.64+0x220] ;  /* 0x00022012acd47981 */ /* 0x000164000c1e1920 */
.L_x_204:
[----:B------:R-:W-:Y:S05]  /*7320*/  BSYNC B1 ;  /* 0x0000000000017941 */ /* 0x000fea0003800000 */
.L_x_203:
[----:B-----5:R-:W-:Y:S01]  /*7330*/  FMUL R8, R212, UR20 ;  /* 0x00000014d4087c20 */ /* 0x020fe20008400000 */
[----:B------:R-:W-:Y:S01]  /*7340*/  ISETP.GT.AND P2, PT, R10, 0x38, P0 ;  /* 0x000000380a00780c */ /* 0x000fe20000744270 */
[----:B------:R-:W-:Y:S02]  /*7350*/  BSSY B1, `(.L_x_205) ;  /* 0x0000005000017945 */ /* 0x000fe40003800000 */
[----:B------:R-:W-:-:S05]  /*7360*/  FFMA R51, R51, UR17, R8 ;  /* 0x0000001133337c23 */ /* 0x000fca0008000008 */
[----:B------:R0:W-:Y:S05]  /*7370*/  @P4 STG.E desc[UR18][R112.64+0x220], R51 ;  /* 0x0002203370004986 */ /* 0x0001ea000c101912 */
[----:B------:R-:W-:Y:S05]  /*7380*/  @!P2 BRA `(.L_x_206) ;  /* 0x000000000004a947 */ /* 0x000fea0003800000 */
[----:B------:R0:W5:Y:S02]  /*7390*/  LDG.E.LTC128B R212, desc[UR18][R174.64+0x200] ;  /* 0x00020012aed47981 */ /* 0x000164000c1e1920 */
.L_x_206:
[----:B------:R-:W-:Y:S05]  /*73a0*/  BSYNC B1 ;  /* 0x0000000000017941 */ /* 0x000fea0003800000 */
.L_x_205:
[----:B0----5:R-:W-:Y:S01]  /*73b0*/  FMUL R9, R212, UR20 ;  /* 0x00000014d4097c20 */ /* 0x021fe20008400000 */
[----:B------:R-:W-:Y:S01]  /*73c0*/  ISETP.GT.AND P4, PT, R10, 0x39, P0 ;  /* 0x000000390a00780c */ /* 0x000fe20000784270 */
[----:B------:R-:W-:Y:S02]  /*73d0*/  BSSY B1, `(.L_x_207) ;  /* 0x0000005000017945 */ /* 0x000fe40003800000 */
[----:B------:R-:W-:-:S05]  /*73e0*/  FFMA R9, R52, UR17, R9 ;  /* 0x0000001134097c23 */ /* 0x000fca0008000009 */
[----:B------:R0:W-:Y:S05]  /*73f0*/  @P2 STG.E desc[UR18][R110.64+0x200], R9 ;  /* 0x000200096e002986 */ /* 0x0001ea000c101912 */
[----:B------:R-:W-:Y:S05]  /*7400*/  @!P4 BRA `(.L_x_208) ;  /* 0x000000000004c947 */ /* 0x000fea0003800000 */
[----:B------:R0:W5:Y:S02]  /*7410*/  LDG.E.LTC128B R212, desc[UR18][R176.64+0x200] ;  /* 0x00020012b0d47981 */ /* 0x000164000c1e1920 */
.L_x_208:
[----:B------:R-:W-:Y:S05]  /*7420*/  BSYNC B1 ;  /* 0x0000000000017941 */ /* 0x000fea0003800000 */
.L_x_207:
[----:B-----5:R-:W-:Y:S01]  /*7430*/  FMUL R8, R212, UR20 ;  /* 0x00000014d4087c20 */ /* 0x020fe20008400000 */
[----:B------:R-:W-:Y:S01]  /*7440*/  ISETP.GT.AND P2, PT, R10, 0x38, P1 ;  /* 0x000000380a00780c */ /* 0x000fe20000f44270 */
[----:B------:R-:W-:Y:S02]  /*7450*/  BSSY B1, `(.L_x_209) ;  /* 0x0000005000017945 */ /* 0x000fe40003800000 */
[----:B------:R-:W-:-:S05]  /*7460*/  FFMA R53, R53, UR17, R8 ;  /* 0x0000001135357c23 */ /* 0x000fca0008000008 */
[----:B------:R0:W-:Y:S05]  /*7470*/  @P4 STG.E desc[UR18][R116.64+0x200], R53 ;  /* 0x0002003574004986 */ /* 0x0001ea000c101912 */
[----:B------:R-:W-:Y:S05]  /*7480*/  @!P2 BRA `(.L_x_210) ;  /* 0x000000000004a947 */ /* 0x000fea0003800000 */
[----:B------:R0:W5:Y:S02]  /*7490*/  LDG.E.LTC128B R212, desc[UR18][R174.64+0x220] ;  /* 0x00022012aed47981 */ /* 0x000164000c1e1920 */
.L_x_210:
[----:B------:R-:W-:Y:S05]  /*74a0*/  BSYNC B1 ;  /* 0x0000000000017941 */ /* 0x000fea0003800000 */
.L_x_209:
[----:B0----5:R-:W-:Y:S01]  /*74b0*/  FMUL R9, R212, UR20 ;  /* 0x00000014d4097c20 */ /* 0x021fe20008400000 */
[----:B------:R-:W-:Y:S01]  /*74c0*/  ISETP.GT.AND P4, PT, R10, 0x39, P1 ;  /* 0x000000390a00780c */ /* 0x000fe20000f84270 */
[----:B------:R-:W-:Y:S02]  /*74d0*/  BSSY B1, `(.L_x_211) ;  /* 0x0000005000017945 */ /* 0x000fe40003800000 */
[----:B------:R-:W-:-:S05]  /*74e0*/  FFMA R9, R54, UR17, R9 ;  /* 0x0000001136097c23 */ /* 0x000fca0008000009 */
[----:B------:R0:W-:Y:S05]  /*74f0*/  @P2 STG.E desc[UR18][R110.64+0x220], R9 ;  /* 0x000220096e002986 */ /* 0x0001ea000c101912 */
[----:B------:R-:W-:Y:S05]  /*7500*/  @!P4 BRA `(.L_x_212) ;  /* 0x000000000004c947 */ /* 0x000fea0003800000 */
[----:B------:R0:W5:Y:S02]  /*7510*/  LDG.E.LTC128B R212, desc[UR18][R176.64+0x220] ;  /* 0x00022012b0d47981 */ /* 0x000164000c1e1920 */
.L_x_212:
[----:B------:R-:W-:Y:S05]  /*7520*/  BSYNC B1 ;  /* 0x0000000000017941 */ /* 0x000fea0003800000 */
.L_x_211:
[----:B-----5:R-:W-:Y:S01]  /*7530*/  FMUL R8, R212, UR20 ;  /* 0x00000014d4087c20 */ /* 0x020fe20008400000 */
[----:B------:R-:W-:Y:S01]  /*7540*/  ISETP.GT.AND P2, PT, R10, 0x40, P0 ;  /* 0x000000400a00780c */ /* 0x000fe20000744270 */
[----:B------:R-:W-:Y:S02]  /*7550*/  BSSY B1, `(.L_x_213) ;  /* 0x0000005000017945 */ /* 0x000fe40003800000 */
[----:B------:R-:W-:-:S05]  /*7560*/  FFMA R55, R55, UR17, R8 ;  /* 0x0000001137377c23 */ /* 0x000fca0008000008 */
[----:B------:R0:W-:Y:S05]  /*7570*/  @P4 STG.E desc[UR18][R116.64+0x220], R55 ;  /* 0x0002203774004986 */ /* 0x0001ea000c101912 */
[----:B------:R-:W-:Y:S05]  /*7580*/  @!P2 BRA `(.L_x_214) ;  /* 0x000000000004a947 */ /* 0x000fea0003800000 */
[----:B------:R0:W5:Y:S02]  /*7590*/  LDG.E.LTC128B R212, desc[UR18][R178.64+0x200] ;  /* 0x00020012b2d47981 */ /* 0x000164000c1e1920 */
.L_x_214:
[----:B------:R-:W-:Y:S05]  /*75a0*/  BSYNC B1 ;  /* 0x0000000000017941 */ /* 0x000fea0003800000 */
.L_x_213:
[----:B0----5:R-:W-:Y:S01]  /*75b0*/  FMUL R9, R212, UR20 ;  /* 0x00000014d4097c20 */ /* 0x021fe20008400000 */
[----:B------:R-:W-:Y:S01]  /*75c0*/  ISETP.GT.AND P4, PT, R10, 0x41, P0 ;  /* 0x000000410a00780c */ /* 0x000fe20000784270 */
[----:B------:R-:W-:Y:S02]  /*75d0*/  BSSY B1, `(.L_x_215) ;  /* 0x0000005000017945 */ /* 0x000fe40003800000 */
[----:B------:R-:W-:-:S05]  /*75e0*/  FFMA R9, R56, UR17, R9 ;  /* 0x0000001138097c23 */ /* 0x000fca0008000009 */
[----:B------:R0:W-:Y:S05]  /*75f0*/  @P2 STG.E desc[UR18][R114.64+0x200], R9 ;  /* 0x0002000972002986 */ /* 0x0001ea000c101912 */
[----:B------:R-:W-:Y:S05]  /*7600*/  @!P4 BRA `(.L_x_216) ;  /* 0x000000000004c947 */ /* 0x000fea0003800000 */
[----:B------:R0:W5:Y:S02]  /*7610*/  LDG.E.LTC128B R212, desc[UR18][R180.64+0x200] ;  /* 0x00020012b4d47981 */ /* 0x000164000c1e1920 */
.L_x_216:
[----:B------:R-:W-:Y:S05]  /*7620*/  BSYNC B1 ;  /* 0x0000000000017941 */ /* 0x000fea0003800000 */
.L_x_215:
[----:B-----5:R-:W-:Y:S01]  /*7630*/  FMUL R8, R212, UR20 ;  /* 0x00000014d4087c20 */ /* 0x020fe20008400000 */
[----:B------:R-:W-:Y:S01]  /*7640*/  ISETP.GT.AND P2, PT, R10, 0x40, P1 ;  /* 0x000000400a00780c */ /* 0x000fe20000f44270 */
[----:B------:R-:W-:Y:S02]  /*7650*/  BSSY B1, `(.L_x_217) ;  /* 0x0000005000017945 */ /* 0x000fe40003800000 */
[----:B------:R-:W-:-:S05]  /*7660*/  FFMA R57, R57, UR17, R8 ;  /* 0x0000001139397c23 */ /* 0x000fca0008000008 */
[----:B------:R0:W-:Y:S05]  /*7670*/  @P4 STG.E desc[UR18][R120.64+0x200], R57 ;  /* 0x0002003978004986 */ /* 0x0001ea000c101912 */
[----:B------:R-:W-:Y:S05]  /*7680*/  @!P2 BRA `(.L_x_218) ;  /* 0x000000000004a947 */ /* 0x000fea0003800000 */
[----:B------:R0:W5:Y:S02]  /*7690*/  LDG.E.LTC128B R212, desc[UR18][R178.64+0x220] ;  /* 0x00022012b2d47981 */ /* 0x000164000c1e1920 */
.L_x_218:
[----:B------:R-:W-:Y:S05]  /*76a0*/  BSYNC B1 ;  /* 0x0000000000017941 */ /* 0x000fea0003800000 */
.L_x_217:
[----:B0----5:R-:W-:Y:S01]  /*76b0*/  FMUL R9, R212, UR20 ;  /* 0x00000014d4097c20 */ /* 0x021fe20008400000 */
[----:B------:R-:W-:Y:S01]  /*76c0*/  ISETP.GT.AND P4, PT, R10, 0x41, P1 ;  /* 0x000000410a00780c */ /* 0x000fe20000f84270 */
[----:B------:R-:W-:Y:S02]  /*76d0*/  BSSY B1, `(.L_x_219) ;  /* 0x0000005000017945 */ /* 0x000fe40003800000 */
[----:B------:R-:W-:-:S05]  /*76e0*/  FFMA R9, R58, UR17, R9 ;  /* 0x000000113a097c23 */ /* 0x000fca0008000009 */
[----:B------:R0:W-:Y:S05]  /*76f0*/  @P2 STG.E desc[UR18][R114.64+0x220], R9 ;  /* 0x0002200972002986 */ /* 0x0001ea000c101912 */
[----:B------:R-:W-:Y:S05]  /*7700*/  @!P4 BRA `(.L_x_220) ;  /* 0x000000000004c947 */ /* 0x000fea0003800000 */
[----:B------:R0:W5:Y:S02]  /*7710*/  LDG.E.LTC128B R212, desc[UR18][R180.64+0x220] ;  /* 0x00022012b4d47981 */ /* 0x000164000c1e1920 */
.L_x_220:
[----:B------:R-:W-:Y:S05]  /*7720*/  BSYNC B1 ;  /* 0x0000000000017941 */ /* 0x000fea0003800000 */
.L_x_219:
[----:B-----5:R-:W-:Y:S01]  /*7730*/  FMUL R8, R212, UR20 ;  /* 0x00000014d4087c20 */ /* 0x020fe20008400000 */
[----:B------:R-:W-:Y:S01]  /*7740*/  ISETP.GT.AND P2, PT, R10, 0x48, P0 ;  /* 0x000000480a00780c */ /* 0x000fe20000744270 */
[----:B------:R-:W-:Y:S02]  /*7750*/  BSSY B1, `(.L_x_221) ;  /* 0x0000005000017945 */ /* 0x000fe40003800000 */
[----:B------:R-:W-:-:S05]  /*7760*/  FFMA R59, R59, UR17, R8 ;  /* 0x000000113b3b7c23 */ /* 0x000fca0008000008 */
[----:B------:R0:W-:Y:S05]  /*7770*/  @P4 STG.E desc[UR18][R120.64+0x220], R59 ;  /* 0x0002203b78004986 */ /* 0x0001ea000c101912 */
[----:B------:R-:W-:Y:S05]  /*7780*/  @!P2 BRA `(.L_x_222) ;  /* 0x000000000004a947 */ /* 0x000fea0003800000 */
[----:B------:R0:W5:Y:S02]  /*7790*/  LDG.E.LTC128B R212, desc[UR18][R182.64+0x200] ;  /* 0x00020012b6d47981 */ /* 0x000164000c1e1920 */
.L_x_222:
[----:B------:R-:W-:Y:S05]  /*77a0*/  BSYNC B1 ;  /* 0x0000000000017941 */ /* 0x000fea0003800000 */
.L_x_221:
[----:B0----5:R-:W-:Y:S01]  /*77b0*/  FMUL R9, R212, UR20 ;  /* 0x00000014d4097c20 */ /* 0x021fe20008400000 */
[----:B------:R-:W-:Y:S01]  /*77c0*/  ISETP.GT.AND P4, PT, R10, 0x49, P0 ;  /* 0x000000490a00780c */ /* 0x000fe20000784270 */
[----:B------:R-:W-:Y:S02]  /*77d0*/  BSSY B1, `(.L_x_223) ;  /* 0x0000005000017945 */ /* 0x000fe40003800000 */
[----:B------:R-:W-:-:S05]  /*77e0*/  FFMA R9, R60, UR17, R9 ;  /* 0x000000113c097c23 */ /* 0x000fca0008000009 */
[----:B------:R0:W-:Y:S05]  /*77f0*/  @P2 STG.E desc[UR18][R118.64+0x200], R9 ;  /* 0x0002000976002986 */ /* 0x0001ea000c101912 */
[----:B------:R-:W-:Y:S05]  /*7800*/  @!P4 BRA `(.L_x_224) ;  /* 0x000000000004c947 */ /* 0x000fea0003800000 */
[----:B------:R0:W5:Y:S02]  /*7810*/  LDG.E.LTC128B R212, desc[UR18][R184.64+0x200] ;  /* 0x00020012b8d47981 */ /* 0x000164000c1e1920 */
.L_x_224:
[----:B------:R-:W-:Y:S05]  /*7820*/  BSYNC B1 ;  /* 0x0000000000017941 */ /* 0x000fea0003800000 */
.L_x_223:
[----:B-----5:R-:W-:Y:S01]  /*7830*/  FMUL R8, R212, UR20 ;  /* 0x00000014d4087c20 */ /* 0x020fe20008400000 */
[----:B------:R-:W-:Y:S01]  /*7840*/  ISETP.GT.AND P2, PT, R10, 0x48, P1 ;  /* 0x000000480a00780c */ /* 0x000fe20000f44270 */
[----:B------:R-:W-:Y:S02]  /*7850*/  BSSY B1, `(.L_x_225) ;  /* 0x0000005000017945 */ /* 0x000fe40003800000 */
[----:B------:R-:W-:-:S05]  /*7860*/  FFMA R61, R61, UR17, R8 ;  /* 0x000000113d3d7c23 */ /* 0x000fca0008000008 */
[----:B------:R0:W-:Y:S05]  /*7870*/  @P4 STG.E desc[UR18][R124.64+0x200], R61 ;  /* 0x0002003d7c004986 */ /* 0x0001ea000c101912 */
[----:B------:R-:W-:Y:S05]  /*7880*/  @!P2 BRA `(.L_x_226) ;  /* 0x000000000004a947 */ /* 0x000fea0003800000 */
[----:B------:R0:W5:Y:S02]  /*7890*/  LDG.E.LTC128B R212, desc[UR18][R182.64+0x220] ;  /* 0x00022012b6d47981 */ /* 0x000164000c1e1920 */
.L_x_226:
[----:B------:R-:W-:Y:S05]  /*78a0*/  BSYNC B1 ;  /* 0x0000000000017941 */ /* 0x000fea0003800000 */
.L_x_225:
[----:B0----5:R-:W-:Y:S01]  /*78b0*/  FMUL R9, R212, UR20 ;  /* 0x00000014d4097c20 */ /* 0x021fe20008400000 */
[----:B------:R-:W-:Y:S01]  /*78c0*/  ISETP.GT.AND P4, PT, R10, 0x49, P1 ;  /* 0x000000490a00780c */ /* 0x000fe20000f84270 */
[----:B------:R-:W-:Y:S02]  /*78d0*/  BSSY B1, `(.L_x_227) ;  /* 0x0000005000017945 */ /* 0x000fe40003800000 */
[----:B------:R-:W-:-:S05]  /*78e0*/  FFMA R9, R62, UR17, R9 ;  /* 0x000000113e097c23 */ /* 0x000fca0008000009 */
[----:B------:R0:W-:Y:S05]  /*78f0*/  @P2 STG.E desc[UR18][R118.64+0x220], R9 ;  /* 0x0002200976002986 */ /* 0x0001ea000c101912 */
[----:B------:R-:W-:Y:S05]  /*7900*/  @!P4 BRA `(.L_x_228) ;  /* 0x000000000004c947 */ /* 0x000fea0003800000 */
[----:B------:R0:W5:Y:S02]  /*7910*/  LDG.E.LTC128B R212, desc[UR18][R184.64+0x220] ;  /* 0x00022012b8d47981 */ /* 0x000164000c1e1920 */
.L_x_228:
[----:B------:R-:W-:Y:S05]  /*7920*/  BSYNC B1 ;  /* 0x0000000000017941 */ /* 0x000fea0003800000 */
.L_x_227:
[----:B-----5:R-:W-:Y:S01]  /*7930*/  FMUL R8, R212, UR20 ;  /* 0x00000014d4087c20 */ /* 0x020fe20008400000 */
[----:B------:R-:W-:Y:S01]  /*7940*/  ISETP.GT.AND P2, PT, R10, 0x50, P0 ;  /* 0x000000500a00780c */ /* 0x000fe20000744270 */
[----:B------:R-:W-:Y:S02]  /*7950*/  BSSY B1, `(.L_x_229) ;  /* 0x0000005000017945 */ /* 0x000fe40003800000 */
[----:B------:R-:W-:-:S05]  /*7960*/  FFMA R63, R63, UR17, R8 ;  /* 0x000000113f3f7c23 */ /* 0x000fca0008000008 */
[----:B------:R0:W-:Y:S05]  /*7970*/  @P4 STG.E desc[UR18][R124.64+0x220], R63 ;  /* 0x0002203f7c004986 */ /* 0x0001ea000c101912 */
[----:B------:R-:W-:Y:S05]  /*7980*/  @!P2 BRA `(.L_x_230) ;  /* 0x000000000004a947 */ /* 0x000fea0003800000 */
[----:B------:R0:W5:Y:S02]  /*7990*/  LDG.E.LTC128B R212, desc[UR18][R186.64+0x200] ;  /* 0x00020012bad47981 */ /* 0x000164000c1e1920 */
.L_x_230:
[----:B------:R-:W-:Y:S05]  /*79a0*/  BSYNC B1 ;  /* 0x0000000000017941 */ /* 0x000fea0003800000 */
.L_x_229:
[----:B0----5:R-:W-:Y:S01]  /*79b0*/  FMUL R9, R212, UR20 ;  /* 0x00000014d4097c20 */ /* 0x021fe20008400000 */
[----:B------:R-:W-:Y:S01]  /*79c0*/  ISETP.GT.AND P4, PT, R10, 0x51, P0 ;  /* 0x000000510a00780c */ /* 0x000fe20000784270 */
[----:B------:R-:W-:Y:S02]  /*79d0*/  BSSY B1, `(.L_x_231) ;  /* 0x0000005000017945 */ /* 0x000fe40003800000 */
[----:B------:R-:W-:-:S05]  /*79e0*/  FFMA R9, R64, UR17, R9 ;  /* 0x0000001140097c23 */ /* 0x000fca0008000009 */
[----:B------:R0:W-:Y:S05]  /*79f0*/  @P2 STG.E desc[UR18][R122.64+0x200], R9 ;  /* 0x000200097a002986 */ /* 0x0001ea000c101912 */
[----:B------:R-:W-:Y:S05]  /*7a00*/  @!P4 BRA `(.L_x_232) ;  /* 0x000000000004c947 */ /* 0x000fea0003800000 */
[----:B------:R0:W5:Y:S02]  /*7a10*/  LDG.E.LTC128B R212, desc[UR18][R188.64+0x200] ;  /* 0x00020012bcd47981 */ /* 0x000164000c1e1920 */
.L_x_232:
[----:B------:R-:W-:Y:S05]  /*7a20*/  BSYNC B1 ;  /* 0x0000000000017941 */ /* 0x000fea0003800000 */
.L_x_231:
[----:B-----5:R-:W-:Y:S01]  /*7a30*/  FMUL R8, R212, UR20 ;  /* 0x00000014d4087c20 */ /* 0x020fe20008400000 */
[----:B------:R-:W-:Y:S01]  /*7a40*/  ISETP.GT.AND P2, PT, R10, 0x50, P1 ;  /* 0x000000500a00780c */ /* 0x000fe20000f44270 */
[----:B------:R-:W-:Y:S02]  /*7a50*/  BSSY B1, `(.L_x_233) ;  /* 0x0000005000017945 */ /* 0x000fe40003800000 */
[----:B------:R-:W-:-:S05]  /*7a60*/  FFMA R65, R65, UR17, R8 ;  /* 0x0000001141417c23 */ /* 0x000fca0008000008 */
[----:B------:R0:W-:Y:S05]  /*7a70*/  @P4 STG.E desc[UR18][R128.64+0x200], R65 ;  /* 0x0002004180004986 */ /* 0x0001ea000c101912 */
[----:B------:R-:W-:Y:S05]  /*7a80*/  @!P2 BRA `(.L_x_234) ;  /* 0x000000000004a947 */ /* 0x000fea0003800000 */
[----:B------:R0:W5:Y:S02]  /*7a90*/  LDG.E.LTC128B R212, desc[UR18][R186.64+0x220] ;  /* 0x00022012bad47981 */ /* 0x000164000c1e1920 */
.L_x_234:
[----:B------:R-:W-:Y:S05]  /*7aa0*/  BSYNC B1 ;  /* 0x0000000000017941 */ /* 0x000fea0003800000 */
.L_x_233:
[----:B0----5:R-:W-:Y:S01]  /*7ab0*/  FMUL R9, R212, UR20 ;  /* 0x00000014d4097c20 */ /* 0x021fe20008400000 */
[----:B------:R-:W-:Y:S01]  /*7ac0*/  ISETP.GT.AND P4, PT, R10, 0x51, P1 ;  /* 0x000000510a00780c */ /* 0x000fe20000f84270 */
[----:B------:R-:W-:Y:S02]  /*7ad0*/  BSSY B1, `(.L_x_235) ;  /* 0x0000005000017945 */ /* 0x000fe40003800000 */
[----:B------:R-:W-:-:S05]  /*7ae0*/  FFMA R9, R66, UR17, R9 ;  /* 0x0000001142097c23 */ /* 0x000fca0008000009 */
[----:B------:R0:W-:Y:S05]  /*7af0*/  @P2 STG.E desc[UR18][R122.64+0x220], R9 ;  /* 0x000220097a002986 */ /* 0x0001ea000c101912 */
[----:B------:R-:W-:Y:S05]  /*7b00*/  @!P4 BRA `(.L_x_236) ;  /* 0x000000000004c947 */ /* 0x000fea0003800000 */
[----:B------:R0:W5:Y:S02]  /*7b10*/  LDG.E.LTC128B R212, desc[UR18][R188.64+0x220] ;  /* 0x00022012bcd47981 */ /* 0x000164000c1e1920 */
.L_x_236:
[----:B------:R-:W-:Y:S05]  /*7b20*/  BSYNC B1 ;  /* 0x0000000000017941 */ /* 0x000fea0003800000 */
.L_x_235:
[----:B-----5:R-:W-:Y:S01]  /*7b30*/  FMUL R8, R212, UR20 ;  /* 0x00000014d4087c20 */ /* 0x020fe20008400000 */
[----:B------:R-:W-:Y:S01]  /*7b40*/  ISETP.GT.AND P2, PT, R10, 0x58, P0 ;  /* 0x000000580a00780c */ /* 0x000fe20000744270 */
[----:B------:R-:W-:Y:S02]  /*7b50*/  BSSY B1, `(.L_x_237) ;  /* 0x0000005000017945 */ /* 0x000fe40003800000 */
[----:B------:R-:W-:-:S05]  /*7b60*/  FFMA R67, R67, UR17, R8 ;  /* 0x0000001143437c23 */ /* 0x000fca0008000008 */
[----:B------:R0:W-:Y:S05]  /*7b70*/  @P4 STG.E desc[UR18][R128.64+0x220], R67 ;  /* 0x0002204380004986 */ /* 0x0001ea000c101912 */
[----:B------:R-:W-:Y:S05]  /*7b80*/  @!P2 BRA `(.L_x_238) ;  /* 0x000000000004a947 */ /* 0x000fea0003800000 */
[----:B------:R0:W5:Y:S02]  /*7b90*/  LDG.E.LTC128B R212, desc[UR18][R190.64+0x200] ;  /* 0x00020012bed47981 */ /* 0x000164000c1e1920 */
.L_x_238:
[----:B------:R-:W-:Y:S05]  /*7ba0*/  BSYNC B1 ;  /* 0x0000000000017941 */ /* 0x000fea0003800000 */
.L_x_237:
[----:B0----5:R-:W-:Y:S01]  /*7bb0*/  FMUL R9, R212, UR20 ;  /* 0x00000014d4097c20 */ /* 0x021fe20008400000 */
[----:B------:R-:W-:Y:S01]  /*7bc0*/  ISETP.GT.AND P4, PT, R10, 0x59, P0 ;  /* 0x000000590a00780c */ /* 0x000fe20000784270 */
[----:B------:R-:W-:Y:S02]  /*7bd0*/  BSSY B1, `(.L_x_239) ;  /* 0x0000005000017945 */ /* 0x000fe40003800000 */
[----:B------:R-:W-:-:S05]  /*7be0*/  FFMA R9, R68, UR17, R9 ;  /* 0x0000001144097c23 */ /* 0x000fca0008000009 */
[----:B------:R0:W-:Y:S05]  /*7bf0*/  @P2 STG.E desc[UR18][R126.64+0x200], R9 ;  /* 0x000200097e002986 */ /* 0x0001ea000c101912 */
[----:B------:R-:W-:Y:S05]  /*7c00*/  @!P4 BRA `(.L_x_240) ;  /* 0x000000000004c947 */ /* 0x000fea0003800000 */
[----:B------:R0:W5:Y:S02]  /*7c10*/  LDG.E.LTC128B R212, desc[UR18][R192.64+0x200] ;  /* 0x00020012c0d47981 */ /* 0x000164000c1e1920 */
.L_x_240:
[----:B------:R-:W-:Y:S05]  /*7c20*/  BSYNC B1 ;  /* 0x0000000000017941 */ /* 0x000fea0003800000 */
.L_x_239:
[----:B-----5:R-:W-:Y:S01]  /*7c30*/  FMUL R8, R212, UR20 ;  /* 0x00000014d4087c20 */ /* 0x020fe20008400000 */
[----:B------:R-:W-:Y:S01]  /*7c40*/  ISETP.GT.AND P2, PT, R10, 0x58, P1 ;  /* 0x000000580a00780c */ /* 0x000fe20000f44270 */
[----:B------:R-:W-:Y:S02]  /*7c50*/  BSSY B1, `(.L_x_241) ;  /* 0x0000005000017945 */ /* 0x000fe40003800000 */
[----:B------:R-:W-:-:S05]  /*7c60*/  FFMA R69, R69, UR17, R8 ;  /* 0x0000001145457c23 */ /* 0x000fca0008000008 */
[----:B------:R0:W-:Y:S05]  /*7c70*/  @P4 STG.E desc[UR18][R132.64+0x200], R69 ;  /* 0x0002004584004986 */ /* 0x0001ea000c101912 */
[----:B------:R-:W-:Y:S05]  /*7c80*/  @!P2 BRA `(.L_x_242) ;  /* 0x000000000004a947 */ /* 0x000fea0003800000 */
[----:B------:R0:W5:Y:S02]  /*7c90*/  LDG.E.LTC128B R212, desc[UR18][R190.64+0x220] ;  /* 0x00022012bed47981 */ /* 0x000164000c1e1920 */
.L_x_242:
[----:B------:R-:W-:Y:S05]  /*7ca0*/  BSYNC B1 ;  /* 0x0000000000017941 */ /* 0x000fea0003800000 */
.L_x_241:
[----:B0----5:R-:W-:Y:S01]  /*7cb0*/  FMUL R9, R212, UR20 ;  /* 0x00000014d4097c20 */ /* 0x021fe20008400000 */
[----:B------:R-:W-:Y:S01]  /*7cc0*/  ISETP.GT.AND P4, PT, R10, 0x59, P1 ;  /* 0x000000590a00780c */ /* 0x000fe20000f84270 */
[----:B------:R-:W-:Y:S02]  /*7cd0*/  BSSY B1, `(.L_x_243) ;  /* 0x0000005000017945 */ /* 0x000fe40003800000 */
[----:B------:R-:W-:-:S05]  /*7ce0*/  FFMA R9, R70, UR17, R9 ;  /* 0x0000001146097c23 */ /* 0x000fca0008000009 */
[----:B------:R0:W-:Y:S05]  /*7cf0*/  @P2 STG.E desc[UR18][R126.64+0x220], R9 ;  /* 0x000220097e002986 */ /* 0x0001ea000c101912 */
[----:B------:R-:W-:Y:S05]  /*7d00*/  @!P4 BRA `(.L_x_244) ;  /* 0x000000000004c947 */ /* 0x000fea0003800000 */
[----:B------:R0:W5:Y:S02]  /*7d10*/  LDG.E.LTC128B R212, desc[UR18][R192.64+0x220] ;  /* 0x00022012c0d47981 */ /* 0x000164000c1e1920 */
.L_x_244:
[----:B------:R-:W-:Y:S05]  /*7d20*/  BSYNC B1 ;  /* 0x0000000000017941 */ /* 0x000fea0003800000 */
.L_x_243:
[----:B-----5:R-:W-:Y:S01]  /*7d30*/  FMUL R8, R212, UR20 ;  /* 0x00000014d4087c20 */ /* 0x020fe20008400000 */
[----:B------:R-:W-:Y:S01]  /*7d40*/  ISETP.GT.AND P2, PT, R10, 0x60, P0 ;  /* 0x000000600a00780c */ /* 0x000fe20000744270 */
[----:B------:R-:W-:Y:S02]  /*7d50*/  BSSY B1, `(.L_x_245) ;  /* 0x0000005000017945 */ /* 0x000fe40003800000 */
[----:B------:R-:W-:-:S05]  /*7d60*/  FFMA R71, R71, UR17, R8 ;  /* 0x0000001147477c23 */ /* 0x000fca0008000008 */
[----:B------:R0:W-:Y:S05]  /*7d70*/  @P4 STG.E desc[UR18][R132.64+0x220], R71 ;  /* 0x0002204784004986 */ /* 0x0001ea000c101912 */
[----:B------:R-:W-:Y:S05]  /*7d80*/  @!P2 BRA `(.L_x_246) ;  /* 0x000000000004a947 */ /* 0x000fea0003800000 */
[----:B------:R0:W5:Y:S02]  /*7d90*/  LDG.E.LTC128B R212, desc[UR18][R194.64+0x200] ;  /* 0x00020012c2d47981 */ /* 0x000164000c1e1920 */
.L_x_246:
[----:B------:R-:W-:Y:S05]  /*7da0*/  BSYNC B1 ;  /* 0x0000000000017941 */ /* 0x000fea0003800000 */
.L_x_245:
[----:B0----5:R-:W-:Y:S01]  /*7db0*/  FMUL R9, R212, UR20 ;  /* 0x00000014d4097c20 */ /* 0x021fe20008400000 */
[----:B------:R-:W-:Y:S01]  /*7dc0*/  ISETP.GT.AND P4, PT, R10, 0x61, P0 ;  /* 0x000000610a00780c */ /* 0x000fe20000784270 */
[----:B------:R-:W-:Y:S02]  /*7dd0*/  BSSY B1, `(.L_x_247) ;  /* 0x0000005000017945 */ /* 0x000fe40003800000 */
[----:B------:R-:W-:-:S05]  /*7de0*/  FFMA R9, R72, UR17, R9 ;  /* 0x0000001148097c23 */ /* 0x000fca0008000009 */
[----:B------:R0:W-:Y:S05]  /*7df0*/  @P2 STG.E desc[UR18][R130.64+0x200], R9 ;  /* 0x0002000982002986 */ /* 0x0001ea000c101912 */
[----:B------:R-:W-:Y:S05]  /*7e00*/  @!P4 BRA `(.L_x_248) ;  /* 0x000000000004c947 */ /* 0x000fea0003800000 */
[----:B------:R0:W5:Y:S02]  /*7e10*/  LDG.E.LTC128B R212, desc[UR18][R196.64+0x200] ;  /* 0x00020012c4d47981 */ /* 0x000164000c1e1920 */
.L_x_248:
[----:B------:R-:W-:Y:S05]  /*7e20*/  BSYNC B1 ;  /* 0x0000000000017941 */ /* 0x000fea0003800000 */
.L_x_247:
[----:B-----5:R-:W-:Y:S01]  /*7e30*/  FMUL R8, R212, UR20 ;  /* 0x00000014d4087c20 */ /* 0x020fe20008400000 */
[----:B------:R-:W-:Y:S01]  /*7e40*/  ISETP.GT.AND P2, PT, R10, 0x60, P1 ;  /* 0x000000600a00780c */ /* 0x000fe20000f44270 */
[----:B------:R-:W-:Y:S02]  /*7e50*/  BSSY B1, `(.L_x_249) ;  /* 0x0000005000017945 */ /* 0x000fe40003800000 */
[----:B------:R-:W-:-:S05]  /*7e60*/  FFMA R73, R73, UR17, R8 ;  /* 0x0000001149497c23 */ /* 0x000fca0008000008 */
[----:B------:R0:W-:Y:S05]  /*7e70*/  @P4 STG.E desc[UR18][R136.64+0x200], R73 ;  /* 0x0002004988004986 */ /* 0x0001ea000c101912 */
[----:B------:R-:W-:Y:S05]  /*7e80*/  @!P2 BRA `(.L_x_250) ;  /* 0x000000000004a947 */ /* 0x000fea0003800000 */
[----:B------:R0:W5:Y:S02]  /*7e90*/  LDG.E.LTC128B R212, desc[UR18][R194.64+0x220] ;  /* 0x00022012c2d47981 */ /* 0x000164000c1e1920 */
.L_x_250:
[----:B------:R-:W-:Y:S05]  /*7ea0*/  BSYNC B1 ;  /* 0x0000000000017941 */ /* 0x000fea0003800000 */
.L_x_249:
[----:B0----5:R-:W-:Y:S01]  /*7eb0*/  FMUL R9, R212, UR20 ;  /* 0x00000014d4097c20 */ /* 0x021fe20008400000 */
[----:B------:R-:W-:Y:S01]  /*7ec0*/  ISETP.GT.AND P4, PT, R10, 0x61, P1 ;  /* 0x000000610a00780c */ /* 0x000fe20000f84270 */
[----:B------:R-:W-:Y:S02]  /*7ed0*/  BSSY B1, `(.L_x_251) ;  /* 0x0000005000017945 */ /* 0x000fe40003800000 */
[----:B------:R-:W-:-:S05]  /*7ee0*/  FFMA R9, R74, UR17, R9 ;  /* 0x000000114a097c23 */ /* 0x000fca0008000009 */
[----:B------:R0:W-:Y:S05]  /*7ef0*/  @P2 STG.E desc[UR18][R130.64+0x220], R9 ;  /* 0x0002200982002986 */ /* 0x0001ea000c101912 */
[----:B------:R-:W-:Y:S05]  /*7f00*/  @!P4 BRA `(.L_x_252) ;  /* 0x000000000004c947 */ /* 0x000fea0003800000 */
[----:B------:R0:W5:Y:S02]  /*7f10*/  LDG.E.LTC128B R212, desc[UR18][R196.64+0x220] ;  /* 0x00022012c4d47981 */ /* 0x000164000c1e1920 */
.L_x_252:
[----:B------:R-:W-:Y:S05]  /*7f20*/  BSYNC B1 ;  /* 0x0000000000017941 */ /* 0x000fea0003800000 */
.L_x_251:
[----:B-----5:R-:W-:Y:S01]  /*7f30*/  FMUL R8, R212, UR20 ;  /* 0x00000014d4087c20 */ /* 0x020fe20008400000 */
[----:B------:R-:W-:Y:S01]  /*7f40*/  ISETP.GT.AND P2, PT, R10, 0x68, P0 ;  /* 0x000000680a00780c */ /* 0x000fe20000744270 */
[----:B------:R-:W-:Y:S02]  /*7f50*/  BSSY B1, `(.L_x_253) ;  /* 0x0000005000017945 */ /* 0x000fe40003800000 */
[----:B------:R-:W-:-:S05]  /*7f60*/  FFMA R75, R75, UR17, R8 ;  /* 0x000000114b4b7c23 */ /* 0x000fca0008000008 */
[----:B------:R0:W-:Y:S05]  /*7f70*/  @P4 STG.E desc[UR18][R136.64+0x220], R75 ;  /* 0x0002204b88004986 */ /* 0x0001ea000c101912 */
[----:B------:R-:W-:Y:S05]  /*7f80*/  @!P2 BRA `(.L_x_254) ;  /* 0x000000000004a947 */ /* 0x000fea0003800000 */
[----:B------:R0:W5:Y:S02]  /*7f90*/  LDG.E.LTC128B R212, desc[UR18][R198.64+0x200] ;  /* 0x00020012c6d47981 */ /* 0x000164000c1e1920 */
.L_x_254:
[----:B------:R-:W-:Y:S05]  /*7fa0*/  BSYNC B1 ;  /* 0x0000000000017941 */ /* 0x000fea0003800000 */
.L_x_253:
[----:B0----5:R-:W-:Y:S01]  /*7fb0*/  FMUL R9, R212, UR20 ;  /* 0x00000014d4097c20 */ /* 0x021fe20008400000 */
[----:B------:R-:W-:Y:S01]  /*7fc0*/  ISETP.GT.AND P4, PT, R10, 0x69, P0 ;  /* 0x000000690a00780c */ /* 0x000fe20000784270 */
[----:B------:R-:W-:Y:S02]  /*7fd0*/  BSSY B1, `(.L_x_255) ;  /* 0x0000005000017945 */ /* 0x000fe40003800000 */
[----:B------:R-:W-:-:S05]  /*7fe0*/  FFMA R9, R76, UR17, R9 ;  /* 0x000000114c097c23 */ /* 0x000fca0008000009 */
[----:B------:R0:W-:Y:S05]  /*7ff0*/  @P2 STG.E desc[UR18][R134.64+0x200], R9 ;  /* 0x0002000986002986 */ /* 0x0001ea000c101912 */
[----:B------:R-:W-:Y:S05]  /*8000*/  @!P4 BRA `(.L_x_256) ;  /* 0x000000000004c947 */ /* 0x000fea0003800000 */
[----:B------:R0:W5:Y:S02]  /*8010*/  LDG.E.LTC128B R212, desc[UR18][R200.64+0x200] ;  /* 0x00020012c8d47981 */ /* 0x000164000c1e1920 */
.L_x_256:
[----:B------:R-:W-:Y:S05]  /*8020*/  BSYNC B1 ;  /* 0x0000000000017941 */ /* 0x000fea0003800000 */
.L_x_255:
[----:B-----5:R-:W-:Y:S01]  /*8030*/  FMUL R8, R212, UR20 ;  /* 0x00000014d4087c20 */ /* 0x020fe20008400000 */
[----:B------:R-:W-:Y:S01]  /*8040*/  ISETP.GT.AND P2, PT, R10, 0x68, P1 ;  /* 0x000000680a00780c */ /* 0x000fe20000f44270 */
[----:B------:R-:W-:Y:S02]  /*8050*/  BSSY B1, `(.L_x_257) ;  /* 0x0000005000017945 */ /* 0x000fe40003800000 */
[----:B------:R-:W-:-:S05]  /*8060*/  FFMA R77, R77, UR17, R8 ;  /* 0x000000114d4d7c23 */ /* 0x000fca0008000008 */
[----:B------:R0:W-:Y:S05]  /*8070*/  @P4 STG.E desc[UR18][R140.64+0x200], R77 ;  /* 0x0002004d8c004986 */ /* 0x0001ea000c101912 */
[----:B------:R-:W-:Y:S05]  /*8080*/  @!P2 BRA `(.L_x_258) ;  /* 0x000000000004a947 */ /* 0x000fea0003800000 */
[----:B------:R0:W5:Y:S02]  /*8090*/  LDG.E.LTC128B R212, desc[UR18][R198.64+0x220] ;  /* 0x00022012c6d47981 */ /* 0x000164000c1e1920 */
.L_x_258:
[----:B------:R-:W-:Y:S05]  /*80a0*/  BSYNC B1 ;  /* 0x0000000000017941 */ /* 0x000fea0003800000 */
.L_x_257:
[----:B0----5:R-:W-:Y:S01]  /*80b0*/  FMUL R9, R212, UR20 ;  /* 0x00000014d4097c20 */ /* 0x021fe20008400000 */
[----:B------:R-:W-:Y:S01]  /*80c0*/  ISETP.GT.AND P4, PT, R10, 0x69, P1 ;  /* 0x000000690a00780c */ /* 0x000fe20000f84270 */
[----:B------:R-:W-:Y:S02]  /*80d0*/  BSSY B1, `(.L_x_259) ;  /* 0x0000005000017945 */ /* 0x000fe40003800000 */
[----:B------:R-:W-:-:S05]  /*80e0*/  FFMA R9, R78, UR17, R9 ;  /* 0x000000114e097c23 */ /* 0x000fca0008000009 */
[----:B------:R0:W-:Y:S05]  /*80f0*/  @P2 STG.E desc[UR18][R134.64+0x220], R9 ;  /* 0x0002200986002986 */ /* 0x0001ea000c101912 */
[----:B------:R-:W-:Y:S05]  /*8100*/  @!P4 BRA `(.L_x_260) ;  /* 0x000000000004c947 */ /* 0x000fea0003800000 */
[----:B------:R0:W5:Y:S02]  /*8110*/  LDG.E.LTC128B R212, desc[UR18][R200.64+0x220] ;  /* 0x00022012c8d47981 */ /* 0x000164000c1e1920 */
.L_x_260:
[----:B------:R-:W-:Y:S05]  /*8120*/  BSYNC B1 ;  /* 0x0000000000017941 */ /* 0x000fea0003800000 */
.L_x_259:
[----:B-----5:R-:W-:Y:S01]  /*8130*/  FMUL R8, R212, UR20 ;  /* 0x00000014d4087c20 */ /* 0x020fe20008400000 */
[----:B------:R-:W-:Y:S01]  /*8140*/  ISETP.GT.AND P2, PT, R10, 0x70, P0 ;  /* 0x000000700a00780c */ /* 0x000fe20000744270 */
[----:B------:R-:W-:Y:S02]  /*8150*/  BSSY B1, `(.L_x_261) ;  /* 0x0000005000017945 */ /* 0x000fe40003800000 */
[----:B------:R-:W-:-:S05]  /*8160*/  FFMA R79, R79, UR17, R8 ;  /* 0x000000114f4f7c23 */ /* 0x000fca0008000008 */
[----:B------:R0:W-:Y:S05]  /*8170*/  @P4 STG.E desc[UR18][R140.64+0x220], R79 ;  /* 0x0002204f8c004986 */ /* 0x0001ea000c101912 */
[----:B------:R-:W-:Y:S05]  /*8180*/  @!P2 BRA `(.L_x_262) ;  /* 0x000000000004a947 */ /* 0x000fea0003800000 */
[----:B------:R0:W5:Y:S02]  /*8190*/  LDG.E.LTC128B R212, desc[UR18][R202.64+0x200] ;  /* 0x00020012cad47981 */ /* 0x000164000c1e1920 */
.L_x_262:
[----:B------:R-:W-:Y:S05]  /*81a0*/  BSYNC B1 ;  /* 0x0000000000017941 */ /* 0x000fea0003800000 */
.L_x_261:
[----:B0----5:R-:W-:Y:S01]  /*81b0*/  FMUL R9, R212, UR20 ;  /* 0x00000014d4097c20 */ /* 0x021fe20008400000 */
[----:B------:R-:W-:Y:S01]  /*81c0*/  ISETP.GT.AND P4, PT, R10, 0x71, P0 ;  /* 0x000000710a00780c */ /* 0x000fe20000784270 */
[----:B------:R-:W-:Y:S02]  /*81d0*/  BSSY B1, `(.L_x_263) ;  /* 0x0000005000017945 */ /* 0x000fe40003800000 */
[----:B------:R-:W-:-:S05]  /*81e0*/  FFMA R9, R80, UR17, R9 ;  /* 0x0000001150097c23 */ /* 0x000fca0008000009 */
[----:B------:R0:W-:Y:S05]  /*81f0*/  @P2 STG.E desc[UR18][R138.64+0x200], R9 ;  /* 0x000200098a002986 */ /* 0x0001ea000c101912 */
[----:B------:R-:W-:Y:S05]  /*8200*/  @!P4 BRA `(.L_x_264) ;  /* 0x000000000004c947 */ /* 0x000fea0003800000 */
[----:B------:R0:W5:Y:S02]  /*8210*/  LDG.E.LTC128B R212, desc[UR18][R204.64+0x200] ;  /* 0x00020012ccd47981 */ /* 0x000164000c1e1920 */
.L_x_264:
[----:B------:R-:W-:Y:S05]  /*8220*/  BSYNC B1 ;  /* 0x0000000000017941 */ /* 0x000fea0003800000 */
.L_x_263:
[----:B-----5:R-:W-:Y:S01]  /*8230*/  FMUL R8, R212, UR20 ;  /* 0x00000014d4087c20 */ /* 0x020fe20008400000 */
[----:B------:R-:W-:Y:S01]  /*8240*/  ISETP.GT.AND P2, PT, R10, 0x70, P1 ;  /* 0x000000700a00780c */ /* 0x000fe20000f44270 */
[----:B------:R-:W-:Y:S02]  /*8250*/  BSSY B1, `(.L_x_265) ;  /* 0x0000005000017945 */ /* 0x000fe40003800000 */
[----:B------:R-:W-:-:S05]  /*8260*/  FFMA R81, R81, UR17, R8 ;  /* 0x0000001151517c23 */ /* 0x000fca0008000008 */
[----:B------:R0:W-:Y:S05]  /*8270*/  @P4 STG.E desc[UR18][R144.64+0x200], R81 ;  /* 0x0002005190004986 */ /* 0x0001ea000c101912 */
[----:B------:R-:W-:Y:S05]  /*8280*/  @!P2 BRA `(.L_x_266) ;  /* 0x000000000004a947 */ /* 0x000fea0003800000 */
[----:B------:R0:W5:Y:S02]  /*8290*/  LDG.E.LTC128B R212, desc[UR18][R202.64+0x220] ;  /* 0x00022012cad47981 */ /* 0x000164000c1e1920 */
.L_x_266:
[----:B------:R-:W-:Y:S05]  /*82a0*/  BSYNC B1 ;  /* 0x0000000000017941 */ /* 0x000fea0003800000 */
.L_x_265:
[----:B0----5:R-:W-:Y:S01]  /*82b0*/  FMUL R9, R212, UR20 ;  /* 0x00000014d4097c20 */ /* 0x021fe20008400000 */
[----:B------:R-:W-:Y:S01]  /*82c0*/  ISETP.GT.AND P4, PT, R10, 0x71, P1 ;  /* 0x000000710a00780c */ /* 0x000fe20000f84270 */
[----:B------:R-:W-:Y:S02]  /*82d0*/  BSSY B1, `(.L_x_267) ;  /* 0x0000005000017945 */ /* 0x000fe40003800000 */
[----:B------:R-:W-:-:S05]  /*82e0*/  FFMA R9, R82, UR17, R9 ;  /* 0x0000001152097c23 */ /* 0x000fca0008000009 */
[----:B------:R0:W-:Y:S05]  /*82f0*/  @P2 STG.E desc[UR18][R138.64+0x220], R9 ;  /* 0x000220098a002986 */ /* 0x0001ea000c101912 */
[----:B------:R-:W-:Y:S05]  /*8300*/  @!P4 BRA `(.L_x_268) ;  /* 0x000000000004c947 */ /* 0x000fea0003800000 */
[----:B------:R0:W5:Y:S02]  /*8310*/  LDG.E.LTC128B R212, desc[UR18][R204.64+0x220] ;  /* 0x00022012ccd47981 */ /* 0x000164000c1e1920 */
.L_x_268:
[----:B------:R-:W-:Y:S05]  /*8320*/  BSYNC B1 ;  /* 0x0000000000017941 */ /* 0x000fea0003800000 */
.L_x_267:
[----:B-----5:R-:W-:Y:S01]  /*8330*/  FMUL R8, R212, UR20 ;  /* 0x00000014d4087c20 */ /* 0x020fe20008400000 */
[----:B------:R-:W-:Y:S01]  /*8340*/  ISETP.GT.AND P2, PT, R10, 0x78, P0 ;  /* 0x000000780a00780c */ /* 0x000fe20000744270 */
[----:B------:R-:W-:Y:S02]  /*8350*/  BSSY B1, `(.L_x_269) ;  /* 0x0000005000017945 */ /* 0x000fe40003800000 */
[----:B------:R-:W-:-:S05]  /*8360*/  FFMA R83, R83, UR17, R8 ;  /* 0x0000001153537c23 */ /* 0x000fca0008000008 */
[----:B------:R0:W-:Y:S05]  /*8370*/  @P4 STG.E desc[UR18][R144.64+0x220], R83 ;  /* 0x0002205390004986 */ /* 0x0001ea000c101912 */
[----:B------:R-:W-:Y:S05]  /*8380*/  @!P2 BRA `(.L_x_270) ;  /* 0x000000000004a947 */ /* 0x000fea0003800000 */
[----:B------:R0:W5:Y:S02]  /*8390*/  LDG.E.LTC128B R212, desc[UR18][R16.64+0x200] ;  /* 0x0002001210d47981 */ /* 0x000164000c1e1920 */
.L_x_270:
[----:B------:R-:W-:Y:S05]  /*83a0*/  BSYNC B1 ;  /* 0x0000000000017941 */ /* 0x000fea0003800000 */
.L_x_269:
[----:B0----5:R-:W-:Y:S01]  /*83b0*/  FMUL R9, R212, UR20 ;  /* 0x00000014d4097c20 */ /* 0x021fe20008400000 */
[----:B------:R-:W-:Y:S01]  /*83c0*/  ISETP.GT.AND P0, PT, R10, 0x79, P0 ;  /* 0x000000790a00780c */ /* 0x000fe20000704270 */
[----:B------:R-:W-:Y:S02]  /*83d0*/  BSSY B1, `(.L_x_271) ;  /* 0x0000005000017945 */ /* 0x000fe40003800000 */
[----:B------:R-:W-:-:S05]  /*83e0*/  FFMA R9, R84, UR17, R9 ;  /* 0x0000001154097c23 */ /* 0x000fca0008000009 */
[----:B------:R0:W-:Y:S05]  /*83f0*/  @P2 STG.E desc[UR18][R12.64+0x200], R9 ;  /* 0x000200090c002986 */ /* 0x0001ea000c101912 */
[----:B------:R-:W-:Y:S05]  /*8400*/  @!P0 BRA `(.L_x_272) ;  /* 0x0000000000048947 */ /* 0x000fea0003800000 */
[----:B------:R0:W5:Y:S02]  /*8410*/  LDG.E.LTC128B R212, desc[UR18][R142.64+0x200] ;  /* 0x000200128ed47981 */ /* 0x000164000c1e1920 */
.L_x_272:
[----:B------:R-:W-:Y:S05]  /*8420*/  BSYNC B1 ;  /* 0x0000000000017941 */ /* 0x000fea0003800000 */
.L_x_271:
[----:B-----5:R-:W-:Y:S01]  /*8430*/  FMUL R8, R212, UR20 ;  /* 0x00000014d4087c20 */ /* 0x020fe20008400000 */
[----:B------:R-:W-:Y:S01]  /*8440*/  ISETP.GT.AND P2, PT, R10, 0x78, P1 ;  /* 0x000000780a00780c */ /* 0x000fe20000f44270 */
[----:B------:R-:W-:Y:S02]  /*8450*/  BSSY B1, `(.L_x_273) ;  /* 0x0000005000017945 */ /* 0x000fe40003800000 */
[----:B------:R-:W-:-:S05]  /*8460*/  FFMA R85, R85, UR17, R8 ;  /* 0x0000001155557c23 */ /* 0x000fca0008000008 */
[----:B------:R0:W-:Y:S05]  /*8470*/  @P0 STG.E desc[UR18][R14.64+0x200], R85 ;  /* 0x000200550e000986 */ /* 0x0001ea000c101912 */
[----:B------:R-:W-:Y:S05]  /*8480*/  @!P2 BRA `(.L_x_274) ;  /* 0x000000000004a947 */ /* 0x000fea0003800000 */
[----:B------:R0:W5:Y:S02]  /*8490*/  LDG.E.LTC128B R212, desc[UR18][R16.64+0x220] ;  /* 0x0002201210d47981 */ /* 0x000164000c1e1920 */
.L_x_274:
[----:B------:R-:W-:Y:S05]  /*84a0*/  BSYNC B1 ;  /* 0x0000000000017941 */ /* 0x000fea0003800000 */
.L_x_273:
[----:B0----5:R-:W-:Y:S01]  /*84b0*/  FMUL R9, R212, UR20 ;  /* 0x00000014d4097c20 */ /* 0x021fe20008400000 */
[----:B------:R-:W-:Y:S01]  /*84c0*/  ISETP.GT.AND P1, PT, R10, 0x79, P1 ;  /* 0x000000790a00780c */ /* 0x000fe20000f24270 */
[----:B------:R-:W-:Y:S02]  /*84d0*/  BSSY B1, `(.L_x_275) ;  /* 0x0000005000017945 */ /* 0x000fe40003800000 */
[----:B------:R-:W-:-:S05]  /*84e0*/  FFMA R9, R86, UR17, R9 ;  /* 0x0000001156097c23 */ /* 0x000fca0008000009 */
[----:B------:R0:W-:Y:S05]  /*84f0*/  @P2 STG.E desc[UR18][R12.64+0x220], R9 ;  /* 0x000220090c002986 */ /* 0x0001ea000c101912 */
[----:B------:R-:W-:Y:S05]  /*8500*/  @!P1 BRA `(.L_x_276) ;  /* 0x0000000000049947 */ /* 0x000fea0003800000 */
[----:B------:R0:W5:Y:S02]  /*8510*/  LDG.E.LTC128B R212, desc[UR18][R142.64+0x220] ;  /* 0x000220128ed47981 */ /* 0x000164000c1e1920 */
.L_x_276:
[----:B------:R-:W-:Y:S05]  /*8520*/  BSYNC B1 ;  /* 0x0000000000017941 */ /* 0x000fea0003800000 */
.L_x_275:
[----:B-----5:R-:W-:-:S04]  /*8530*/  FMUL R212, R212, UR20 ;  /* 0x00000014d4d47c20 */ /* 0x020fc80008400000 */
[----:B------:R-:W-:Y:S01]  /*8540*/  FFMA R87, R87, UR17, R212 ;  /* 0x0000001157577c23 */ /* 0x000fe200080000d4 */
[----:B------:R-:W-:Y:S06]  /*8550*/  @!P1 BRA `(.L_x_277) ;  /* 0x0000001c00309947 */ /* 0x000fec0003800000 */
[----:B------:R0:W-:Y:S01]  /*8560*/  STG.E desc[UR18][R14.64+0x220], R87 ;  /* 0x000220570e007986 */ /* 0x0001e2000c101912 */
[----:B------:R-:W-:Y:S05]  /*8570*/  BRA `(.L_x_277) ;  /* 0x0000001c00287947 */ /* 0x000fea0003800000 */
.L_x_26:
[----:B------:R-:W-:Y:S01]  /*8580*/  ULDC.64 UR10, c[0x0][0x6c0] ;  /* 0x0001b000000a7ab9 */ /* 0x000fe20000000a00 */
[----:B------:R-:W-:Y:S01]  /*8590*/  IMAD.U32 R15, RZ, RZ, UR8 ;  /* 0x00000008ff0f7e24 */ /* 0x000fe2000f8e00ff */
[----:B------:R-:W-:Y:S01]  /*85a0*/  LEA R12, P0, R20, UR10, 0x2 ;  /* 0x0000000a140c7c11 */ /* 0x000fe2000f8010ff */
[----:B------:R-:W-:Y:S01]  /*85b0*/  IMAD.U32 R17, RZ, RZ, UR8 ;  /* 0x00000008ff117e24 */ /* 0x000fe2000f8e00ff */
[----:B------:R-:W-:Y:S01]  /*85c0*/  ISETP.GT.AND P5, PT, R10, 0x1, P2 ;  /* 0x000000010a00780c */ /* 0x000fe200017a4270 */
[----:B------:R-:W-:Y:S01]  /*85d0*/  IMAD.U32 R8, RZ, RZ, UR9 ;  /* 0x00000009ff087e24 */ /* 0x000fe2000f8e00ff */
[----:B------:R-:W-:Y:S01]  /*85e0*/  LEA.HI.X R13, R20, UR11, R155, 0x2, P0 ;  /* 0x0000000b140d7c11 */ /* 0x000fe200080f149b */
[----:B------:R-:W-:Y:S01]  /*85f0*/  FMUL R89, R89, UR17 ;  /* 0x0000001159597c20 */ /* 0x000fe20008400000 */
[----:B------:R-:W-:Y:S01]  /*8600*/  LEA R14, P4, R15, R12, 0x2 ;  /* 0x0000000c0f0e7211 */ /* 0x000fe200078810ff */
[----:B------:R-:W-:Y:S01]  /*8610*/  IMAD.U32 R19, RZ, RZ, UR8 ;  /* 0x00000008ff137e24 */ /* 0x000fe2000f8e00ff */
[----:B------:R-:W-:Y:S01]  /*8620*/  ISETP.GT.AND P0, PT, R9, 0x8, PT ;  /* 0x000000080900780c */ /* 0x000fe20003f04270 */
[----:B------:R-:W-:Y:S01]  /*8630*/  UIMAD UR10, UR9, 0x1c, URZ ;  /* 0x0000001c090a78a4 */ /* 0x000fe2000f8e023f */
[----:B------:R-:W-:Y:S01]  /*8640*/  LEA.HI.X R15, R17, R13, R8, 0x2, P4 ;  /* 0x0000000d110f7211 */ /* 0x000fe200020f1408 */
[----:B------:R-:W-:Y:S01]  /*8650*/  FMUL R17, R88, UR17 ;  /* 0x0000001158117c20 */ /* 0x000fe20008400000 */
[----:B------:R-:W-:Y:S01]  /*8660*/  ISETP.GT.AND P4, PT, R10, RZ, P0 ;  /* 0x000000ff0a00720c */ /* 0x000fe20000784270 */
[----:B------:R-:W-:Y:S01]  /*8670*/  FMUL R21, R90, UR17 ;  /* 0x000000115a157c20 */ /* 0x000fe20008400000 */
[C---:B------:R-:W-:Y:S01]  /*8680*/  ISETP.GT.AND P6, PT, R10.reuse, 0x1, P0 ;  /* 0x000000010a00780c */ /* 0x040fe200007c4270 */
[----:B------:R-:W-:Y:S01]  /*8690*/  USHF.L.U32 UR11, UR8, 0x5, URZ ;  /* 0x00000005080b7899 */ /* 0x000fe2000800063f */
[----:B------:R0:W-:Y:S01]  /*86a0*/  @P1 STG.E desc[UR18][R12.64], R17 ;  /* 0x000000110c001986 */ /* 0x0001e2000c101912 */
[----:B------:R-:W-:Y:S01]  /*86b0*/  IMAD.WIDE.U32 R18, R19, 0x1c, R14 ;  /* 0x0000001c13127825 */ /* 0x000fe200078e000e */
[----:B------:R-:W-:-:S03]  /*86c0*/  ISETP.GT.AND P1, PT, R10, 0x9, P2 ;  /* 0x000000090a00780c */ /* 0x000fc60001724270 */
[----:B------:R-:W-:Y:S01]  /*86d0*/  FMUL R91, R91, UR17 ;  /* 0x000000115b5b7c20 */ /* 0x000fe20008400000 */
[----:B------:R1:W-:Y:S01]  /*86e0*/  @P5 STG.E desc[UR18][R14.64], R89 ;  /* 0x000000590e005986 */ /* 0x0003e2000c101912 */
[----:B------:R-:W-:Y:S01]  /*86f0*/  ISETP.GT.AND P5, PT, R10, 0x8, P2 ;  /* 0x000000080a00780c */ /* 0x000fe200017a4270 */
[----:B------:R-:W-:Y:S01]  /*8700*/  USHF.L.U64.HI UR8, UR8, 0x5, UR9 ;  /* 0x0000000508087899 */ /* 0x000fe20008010209 */
[----:B------:R-:W-:Y:S01]  /*8710*/  FMUL R23, R92, UR17 ;  /* 0x000000115c177c20 */ /* 0x000fe20008400000 */
[----:B------:R-:W-:Y:S01]  /*8720*/  VIADD R19, R19, UR10 ;  /* 0x0000000a13137c36 */ /* 0x000fe20008000000 */
[----:B------:R-:W-:Y:S01]  /*8730*/  @P4 STG.E desc[UR18][R12.64+0x20], R21 ;  /* 0x000020150c004986 */ /* 0x000fe2000c101912 */
[----:B------:R-:W-:Y:S01]  /*8740*/  IADD3 R16, P4, R14, UR11, RZ ;  /* 0x0000000b0e107c10 */ /* 0x000fe2000ff9e0ff */
[----:B------:R-:W-:Y:S01]  /*8750*/  FMUL R93, R93, UR17 ;  /* 0x000000115d5d7c20 */ /* 0x000fe20008400000 */
[----:B------:R-:W-:Y:S01]  /*8760*/  FMUL R95, R95, UR17 ;  /* 0x000000115f5f7c20 */ /* 0x000fe20008400000 */
[----:B------:R2:W-:Y:S01]  /*8770*/  @P6 STG.E desc[UR18][R14.64+0x20], R91 ;  /* 0x0000205b0e006986 */ /* 0x0005e2000c101912 */
[----:B------:R-:W-:Y:S01]  /*8780*/  ISETP.GT.AND P6, PT, R10, 0x8, P0 ;  /* 0x000000080a00780c */ /* 0x000fe200007c4270 */
[----:B------:R-:W-:Y:S01]  /*8790*/  FMUL R97, R97, UR17 ;  /* 0x0000001161617c20 */ /* 0x000fe20008400000 */
[----:B0-----:R-:W-:Y:S01]  /*87a0*/  IADD3.X R17, R15, UR8, RZ, P4, !PT ;  /* 0x000000080f117c10 */ /* 0x001fe2000a7fe4ff */
[----:B-1----:R-:W-:Y:S01]  /*87b0*/  FMUL R89, R94, UR17 ;  /* 0x000000115e597c20 */ /* 0x002fe20008400000 */
[----:B------:R-:W-:Y:S01]  /*87c0*/  @P5 STG.E desc[UR18][R18.64], R23 ;  /* 0x0000001712005986 */ /* 0x000fe2000c101912 */
[C---:B------:R-:W-:Y:S01]  /*87d0*/  ISETP.GT.AND P5, PT, R10.reuse, 0x9, P0 ;  /* 0x000000090a00780c */ /* 0x040fe200007a4270 */
[----:B------:R-:W-:Y:S01]  /*87e0*/  FMUL R99, R99, UR17 ;  /* 0x0000001163637c20 */ /* 0x000fe20008400000 */
[----:B------:R-:W-:Y:S01]  /*87f0*/  ISETP.GT.AND P4, PT, R10, 0x10, P2 ;  /* 0x000000100a00780c */ /* 0x000fe20001784270 */
[----:B------:R0:W-:Y:S01]  /*8800*/  @P1 STG.E desc[UR18][R16.64], R93 ;  /* 0x0000005d10001986 */ /* 0x0001e2000c101912 */
[----:B------:R-:W-:Y:S01]  /*8810*/  IADD3 R20, P1, R18, UR11, RZ ;  /* 0x0000000b12147c10 */ /* 0x000fe2000ff3e0ff */
[----:B------:R-:W-:Y:S01]  /*8820*/  FMUL R101, R101, UR17 ;  /* 0x0000001165657c20 */ /* 0x000fe20008400000 */
[----:B--2---:R-:W-:Y:S01]  /*8830*/  FMUL R91, R96, UR17 ;  /* 0x00000011605b7c20 */ /* 0x004fe20008400000 */
[----:B------:R-:W-:Y:S01]  /*8840*/  FMUL R103, R103, UR17 ;  /* 0x0000001167677c20 */ /* 0x000fe20008400000 */
[----:B------:R-:W-:Y:S01]  /*8850*/  IADD3.X R21, R19, UR8, RZ, P1, !PT ;  /* 0x0000000813157c10 */ /* 0x000fe20008ffe4ff */
[----:B------:R-:W-:Y:S01]  /*8860*/  @P6 STG.E desc[UR18][R18.64+0x20], R89 ;  /* 0x0000205912006986 */ /* 0x000fe2000c101912 */
[C---:B------:R-:W-:Y:S01]  /*8870*/  ISETP.GT.AND P1, PT, R10.reuse, 0x11, P2 ;  /* 0x000000110a00780c */ /* 0x040fe20001724270 */
[----:B------:R-:W-:Y:S01]  /*8880*/  FMUL R105, R105, UR17 ;  /* 0x0000001169697c20 */ /* 0x000fe20008400000 */
[----:B------:R-:W-:Y:S01]  /*8890*/  ISETP.GT.AND P6, PT, R10, 0x10, P0 ;  /* 0x000000100a00780c */ /* 0x000fe200007c4270 */
[----:B------:R1:W-:Y:S01]  /*88a0*/  @P5 STG.E desc[UR18][R16.64+0x20], R95 ;  /* 0x0000205f10005986 */ /* 0x0003e2000c101912 */
[----:B------:R-:W-:Y:S01]  /*88b0*/  IADD3 R22, P5, R16, UR11, RZ ;  /* 0x0000000b10167c10 */ /* 0x000fe2000ffbe0ff */
[----:B0-----:R-:W-:Y:S01]  /*88c0*/  FMUL R93, R98, UR17 ;  /* 0x00000011625d7c20 */ /* 0x001fe20008400000 */
[----:B------:R-:W-:Y:S01]  /*88d0*/  FMUL R107, R107, UR17 ;  /* 0x000000116b6b7c20 */ /* 0x000fe20008400000 */
[----:B------:R-:W-:Y:S01]  /*88e0*/  @P4 STG.E desc[UR18][R20.64], R91 ;  /* 0x0000005b14004986 */ /* 0x000fe2000c101912 */
[----:B------:R-:W-:Y:S01]  /*88f0*/  IADD3.X R23, R17, UR8, RZ, P5, !PT ;  /* 0x0000000811177c10 */ /* 0x000fe2000affe4ff */
[----:B------:R-:W-:Y:S01]  /*8900*/  FMUL R109, R109, UR17 ;  /* 0x000000116d6d7c20 */ /* 0x000fe20008400000 */
[C---:B------:R-:W-:Y:S01]  /*8910*/  ISETP.GT.AND P4, PT, R10.reuse, 0x11, P0 ;  /* 0x000000110a00780c */ /* 0x040fe20000784270 */
[----:B------:R-:W-:Y:S01]  /*8920*/  FMUL R111, R111, UR17 ;  /* 0x000000116f6f7c20 */ /* 0x000fe20008400000 */
[----:B------:R-:W-:Y:S01]  /*8930*/  ISETP.GT.AND P5, PT, R10, 0x18, P2 ;  /* 0x000000180a00780c */ /* 0x000fe200017a4270 */
[----:B------:R0:W-:Y:S01]  /*8940*/  @P1 STG.E desc[UR18][R22.64], R97 ;  /* 0x0000006116001986 */ /* 0x0001e2000c101912 */
[----:B------:R-:W-:Y:S01]  /*8950*/  IADD3 R88, P1, R20, UR11, RZ ;  /* 0x0000000b14587c10 */ /* 0x000fe2000ff3e0ff */
[----:B-1----:R-:W-:Y:S01]  /*8960*/  FMUL R95, R100, UR17 ;  /* 0x00000011645f7c20 */ /* 0x002fe20008400000 */
        /* <DEDUP_REMOVED lines=64> */
[----:B------:R-:W-:Y:S01]  /*8d70*/  ISETP.GT.AND P1, PT, R10, 0x31, P2 ;  /* 0x000000310a00780c */ /* 0x000fe20001724270 */
[----:B------:R-:W-:Y:S01]  /*8d80*/  FMUL R25, R25, UR17 ;  /* 0x0000001119197c20 */ /* 0x000fe20008400000 */
[----:B------:R-:W-:Y:S01]  /*8d90*/  IADD3 R102, P6, R98, UR11, RZ ;  /* 0x0000000b62667c10 */ /* 0x000fe2000ffde0ff */
[----:B------:R1:W-:Y:S01]  /*8da0*/  @P5 STG.E desc[UR18][R98.64+0x20], R111 ;  /* 0x0000206f62005986 */ /* 0x0003e2000c101912 */
[----:B------:R-:W-:Y:S01]  /*8db0*/  ISETP.GT.AND P5, PT, R10, 0x30, P0 ;  /* 0x000000300a00780c */ /* 0x000fe200007a4270 */
[----:B0-----:R-:W-:Y:S01]  /*8dc0*/  FMUL R109, R114, UR17 ;  /* 0x00000011726d7c20 */ /* 0x001fe20008400000 */
[----:B------:R-:W-:Y:S01]  /*8dd0*/  IADD3.X R103, R99, UR8, RZ, P6, !PT ;  /* 0x0000000863677c10 */ /* 0x000fe2000b7fe4ff */
[----:B------:R0:W-:Y:S01]  /*8de0*/  @P4 STG.E desc[UR18][R100.64], R107 ;  /* 0x0000006b64004986 */ /* 0x0001e2000c101912 */
[C---:B------:R-:W-:Y:S01]  /*8df0*/  ISETP.GT.AND P4, PT, R10.reuse, 0x31, P0 ;  /* 0x000000310a00780c */ /* 0x040fe20000784270 */
[----:B------:R-:W-:Y:S01]  /*8e00*/  FMUL R27, R27, UR17 ;  /* 0x000000111b1b7c20 */ /* 0x000fe20008400000 */
[----:B------:R-:W-:Y:S01]  /*8e10*/  ISETP.GT.AND P6, PT, R10, 0x38, P2 ;  /* 0x000000380a00780c */ /* 0x000fe200017c4270 */
[----:B------:R-:W-:Y:S01]  /*8e20*/  FMUL R29, R29, UR17 ;  /* 0x000000111d1d7c20 */ /* 0x000fe20008400000 */
[----:B------:R-:W-:Y:S01]  /*8e30*/  FMUL R31, R31, UR17 ;  /* 0x000000111f1f7c20 */ /* 0x000fe20008400000 */
        /* <DEDUP_REMOVED lines=8> */
[----:B------:R1:W-:Y:S01]  /*8ec0*/  @P4 STG.E desc[UR18][R102.64+0x20], R115 ;  /* 0x0000207366004986 */ /* 0x0003e2000c101912 */
[----:B------:R-:W-:Y:S01]  /*8ed0*/  IADD3 R106, P5, R102, UR11, RZ ;  /* 0x0000000b666a7c10 */ /* 0x000fe2000ffbe0ff */
[----:B------:R-:W-:Y:S01]  /*8ee0*/  FMUL R37, R37, UR17 ;  /* 0x0000001125257c20 */ /* 0x000fe20008400000 */
[----:B------:R-:W-:Y:S01]  /*8ef0*/  ISETP.GT.AND P4, PT, R10, 0x38, P0 ;  /* 0x000000380a00780c */ /* 0x000fe20000784270 */
[----:B------:R3:W-:Y:S01]  /*8f00*/  @P6 STG.E desc[UR18][R104.64], R111 ;  /* 0x0000006f68006986 */ /* 0x0007e2000c101912 */
[----:B0-----:R-:W-:Y:S01]  /*8f10*/  IADD3.X R107, R103, UR8, RZ, P5, !PT ;  /* 0x00000008676b7c10 */ /* 0x001fe2000affe4ff */
[----:B--2---:R-:W-:Y:S01]  /*8f20*/  FMUL R113, R118, UR17 ;  /* 0x0000001176717c20 */ /* 0x004fe20008400000 */
        /* <DEDUP_REMOVED lines=18> */
[----:B---3--:R-:W-:Y:S01]  /*9050*/  IADD3.X R111, R107, UR8, RZ, P6, !PT ;  /* 0x000000086b6f7c10 */ /* 0x008fe2000b7fe4ff */
[----:B0-----:R-:W-:Y:S01]  /*9060*/  FMUL R117, R122, UR17 ;  /* 0x000000117a757c20 */ /* 0x001fe20008400000 */
        /* <DEDUP_REMOVED lines=18> */
[----:B--2---:R-:W-:Y:S01]  /*9190*/  IADD3.X R115, R111, UR8, RZ, P5, !PT ;  /* 0x000000086f737c10 */ /* 0x004fe2000affe4ff */
        /* <DEDUP_REMOVED lines=43> */
[----:B------:R-:W-:-:S03]  /*9450*/  ISETP.GT.AND P5, PT, R10, 0x60, P2 ;  /* 0x000000600a00780c */ /* 0x000fc600017a4270 */
[----:B------:R0:W-:Y:S01]  /*9460*/  @P1 STG.E desc[UR18][R122.64], R133 ;  /* 0x000000857a001986 */ /* 0x0001e2000c101912 */
[----:B------:R-:W-:Y:S01]  /*9470*/  IADD3 R124, P1, R120, UR11, RZ ;  /* 0x0000000b787c7c10 */ /* 0x000fe2000ff3e0ff */
[----:B-1----:R-:W-:Y:S02]  /*9480*/  FMUL R131, R136, UR17 ;  /* 0x0000001188837c20 */ /* 0x002fe40008400000 */
[----:B------:R-:W-:Y:S01]  /*9490*/  @P4 STG.E desc[UR18][R120.64+0x20], R129 ;  /* 0x0000208178004986 */ /* 0x000fe2000c101912 */
[----:B------:R-:W-:Y:S02]  /*94a0*/  IADD3.X R125, R121, UR8, RZ, P1, !PT ;  /* 0x00000008797d7c10 */ /* 0x000fe40008ffe4ff */
[----:B------:R-:W-:Y:S01]  /*94b0*/  ISETP.GT.AND P1, PT, R10, 0x61, P2 ;  /* 0x000000610a00780c */ /* 0x000fe20001724270 */
[----:B------:R1:W-:Y:S01]  /*94c0*/  @P6 STG.E desc[UR18][R122.64+0x20], R135 ;  /* 0x000020877a006986 */ /* 0x0003e2000c101912 */
[----:B------:R-:W-:Y:S02]  /*94d0*/  IADD3 R126, P6, R122, UR11, RZ ;  /* 0x0000000b7a7e7c10 */ /* 0x000fe4000ffde0ff */
[----:B------:R-:W-:Y:S01]  /*94e0*/  ISETP.GT.AND P4, PT, R10, 0x60, P0 ;  /* 0x000000600a00780c */ /* 0x000fe20000784270 */
[----:B------:R2:W-:Y:S01]  /*94f0*/  @P5 STG.E desc[UR18][R124.64], R131 ;  /* 0x000000837c005986 */ /* 0x0005e2000c101912 */
[----:B---3--:R-:W-:Y:S01]  /*9500*/  IADD3.X R127, R123, UR8, RZ, P6, !PT ;  /* 0x000000087b7f7c10 */ /* 0x008fe2000b7fe4ff */
[----:B0-----:R-:W-:Y:S01]  /*9510*/  FMUL R133, R138, UR17 ;  /* 0x000000118a857c20 */ /* 0x001fe20008400000 */
[----:B------:R-:W-:-:S02]  /*9520*/  ISETP.GT.AND P5, PT, R10, 0x61, P0 ;  /* 0x000000610a00780c */ /* 0x000fc400007a4270 */
        /* <DEDUP_REMOVED lines=10> */
[----:B------:R-:W-:Y:S01]  /*95d0*/  @P6 STG.E desc[UR18][R128.64], R135 ;  /* 0x0000008780006986 */ /* 0x000fe2000c101912 */
[----:B--2---:R-:W-:Y:S01]  /*95e0*/  IADD3.X R131, R127, UR8, RZ, P5, !PT ;  /* 0x000000087f837c10 */ /* 0x004fe2000affe4ff */
        /* <DEDUP_REMOVED lines=8> */
[C---:B------:R-:W-:Y:S01]  /*9670*/  ISETP.GT.AND P4, PT, R10.reuse, 0x71, P2 ;  /* 0x000000710a00780c */ /* 0x040fe20001784270 */
[----:B------:R1:W-:Y:S01]  /*9680*/  @P6 STG.E desc[UR18][R130.64+0x20], R143 ;  /* 0x0000208f82006986 */ /* 0x0003e2000c101912 */
[C---:B------:R-:W-:Y:S02]  /*9690*/  ISETP.GT.AND P1, PT, R10.reuse, 0x70, P0 ;  /* 0x000000700a00780c */ /* 0x040fe40000724270 */
[----:B------:R-:W-:Y:S01]  /*96a0*/  ISETP.GT.AND P6, PT, R10, 0x71, P0 ;  /* 0x000000710a00780c */ /* 0x000fe200007c4270 */
[----:B------:R2:W-:Y:S01]  /*96b0*/  @P5 STG.E desc[UR18][R132.64], R139 ;  /* 0x0000008b84005986 */ /* 0x0005e2000c101912 */
[----:B------:R-:W-:Y:S01]  /*96c0*/  IADD3 R134, P5, R130, UR11, RZ ;  /* 0x0000000b82867c10 */ /* 0x000fe2000ffbe0ff */
[----:B0-----:R-:W-:-:S03]  /*96d0*/  FMUL R141, R146, UR17 ;  /* 0x00000011928d7c20 */ /* 0x001fc60008400000 */
[----:B------:R-:W-:Y:S02]  /*96e0*/  IADD3.X R135, R131, UR8, RZ, P5, !PT ;  /* 0x0000000883877c10 */ /* 0x000fe4000affe4ff */
[----:B------:R-:W-:Y:S01]  /*96f0*/  ISETP.GT.AND P5, PT, R10, 0x78, P2 ;  /* 0x000000780a00780c */ /* 0x000fe200017a4270 */
[----:B-1----:R-:W-:Y:S01]  /*9700*/  FMUL R143, R148, UR17 ;  /* 0x00000011948f7c20 */ /* 0x002fe20008400000 */
[C---:B------:R-:W-:Y:S01]  /*9710*/  ISETP.GT.AND P2, PT, R10.reuse, 0x79, P2 ;  /* 0x000000790a00780c */ /* 0x040fe20001744270 */
[----:B------:R-:W-:Y:S01]  /*9720*/  @P4 STG.E desc[UR18][R134.64], R145 ;  /* 0x0000009186004986 */ /* 0x000fe2000c101912 */
[C---:B------:R-:W-:Y:S02]  /*9730*/  ISETP.GT.AND P4, PT, R10.reuse, 0x78, P0 ;  /* 0x000000780a00780c */ /* 0x040fe40000784270 */
[----:B------:R-:W-:Y:S01]  /*9740*/  ISETP.GT.AND P0, PT, R10, 0x79, P0 ;  /* 0x000000790a00780c */ /* 0x000fe20000704270 */
[----:B------:R0:W-:Y:S01]  /*9750*/  @P1 STG.E desc[UR18][R132.64+0x20], R141 ;  /* 0x0000208d84001986 */ /* 0x0001e2000c101912 */
[----:B------:R-:W-:-:S03]  /*9760*/  IADD3 R138, P1, R132, UR11, RZ ;  /* 0x0000000b848a7c10 */ /* 0x000fc6000ff3e0ff */
[----:B------:R-:W-:Y:S01]  /*9770*/  @P6 STG.E desc[UR18][R134.64+0x20], R147 ;  /* 0x0000209386006986 */ /* 0x000fe2000c101912 */
[----:B--2---:R-:W-:Y:S02]  /*9780*/  IADD3.X R139, R133, UR8, RZ, P1, !PT ;  /* 0x00000008858b7c10 */ /* 0x004fe40008ffe4ff */
[----:B------:R-:W-:Y:S02]  /*9790*/  IADD3 R136, P6, R134, UR11, RZ ;  /* 0x0000000b86887c10 */ /* 0x000fe4000ffde0ff */
[----:B------:R-:W-:Y:S01]  /*97a0*/  ISETP.GT.AND P1, PT, R9, 0x80, PT ;  /* 0x000000800900780c */ /* 0x000fe20003f24270 */
[----:B------:R1:W-:Y:S01]  /*97b0*/  @P5 STG.E desc[UR18][R138.64], R143 ;  /* 0x0000008f8a005986 */ /* 0x0003e2000c101912 */
[----:B------:R-:W-:Y:S01]  /*97c0*/  IADD3.X R137, R135, UR8, RZ, P6, !PT ;  /* 0x0000000887897c10 */ /* 0x000fe2000b7fe4ff */
[----:B0-----:R-:W-:Y:S01]  /*97d0*/  FMUL R141, R150, UR17 ;  /* 0x00000011968d7c20 */ /* 0x001fe20008400000 */
[C---:B------:R-:W-:Y:S02]  /*97e0*/  ISETP.GT.AND P5, PT, R10.reuse, RZ, P1 ;  /* 0x000000ff0a00720c */ /* 0x040fe40000fa4270 */
[----:B------:R-:W-:Y:S01]  /*97f0*/  ISETP.GT.AND P6, PT, R10, 0x1, P1 ;  /* 0x000000010a00780c */ /* 0x000fe20000fc4270 */
[----:B------:R-:W-:Y:S01]  /*9800*/  @P2 STG.E desc[UR18][R136.64], R149 ;  /* 0x0000009588002986 */ /* 0x000fe2000c101912 */
[----:B------:R-:W-:Y:S01]  /*9810*/  ISETP.GT.AND P2, PT, R9, 0x88, PT ;  /* 0x000000880900780c */ /* 0x000fe20003f44270 */
[----:B------:R-:W-:-:S02]  /*9820*/  FMUL R9, R24, UR17 ;  /* 0x0000001118097c20 */ /* 0x000fc40008400000 */
[----:B------:R0:W-:Y:S01]  /*9830*/  @P4 STG.E desc[UR18][R138.64+0x20], R141 ;  /* 0x0000208d8a004986 */ /* 0x0001e2000c101912 */
[----:B------:R-:W-:Y:S01]  /*9840*/  ISETP.GT.AND P4, PT, R10, RZ, P2 ;  /* 0x000000ff0a00720c */ /* 0x000fe20001784270 */
[----:B-1----:R-:W-:Y:S02]  /*9850*/  FMUL R143, R26, UR17 ;  /* 0x000000111a8f7c20 */ /* 0x002fe40008400000 */
[----:B------:R-:W-:Y:S01]  /*9860*/  @P0 STG.E desc[UR18][R136.64+0x20], R151 ;  /* 0x0000209788000986 */ /* 0x000fe2000c101912 */
[----:B------:R-:W-:-:S03]  /*9870*/  ISETP.GT.AND P0, PT, R10, 0x1, P2 ;  /* 0x000000010a00780c */ /* 0x000fc60001704270 */
[----:B------:R1:W-:Y:S01]  /*9880*/  @P5 STG.E desc[UR18][R12.64+0x200], R9 ;  /* 0x000200090c005986 */ /* 0x0003e2000c101912 */
[----:B------:R-:W-:-:S03]  /*9890*/  ISETP.GT.AND P5, PT, R10, 0x9, P1 ;  /* 0x000000090a00780c */ /* 0x000fc60000fa4270 */
[----:B------:R-:W-:Y:S01]  /*98a0*/  @P6 STG.E desc[UR18][R14.64+0x200], R25 ;  /* 0x000200190e006986 */ /* 0x000fe2000c101912 */
[----:B------:R-:W-:Y:S01]  /*98b0*/  ISETP.GT.AND P6, PT, R10, 0x8, P1 ;  /* 0x000000080a00780c */ /* 0x000fe20000fc4270 */
[----:B0-----:R-:W-:Y:S02]  /*98c0*/  FMUL R141, R28, UR17 ;  /* 0x000000111c8d7c20 */ /* 0x001fe40008400000 */
[----:B------:R0:W-:Y:S01]  /*98d0*/  @P4 STG.E desc[UR18][R12.64+0x220], R143 ;  /* 0x0002208f0c004986 */ /* 0x0001e2000c101912 */
[----:B------:R-:W-:-:S03]  /*98e0*/  ISETP.GT.AND P4, PT, R10, 0x8, P2 ;  /* 0x000000080a00780c */ /* 0x000fc60001784270 */
[----:B------:R2:W-:Y:S01]  /*98f0*/  @P0 STG.E desc[UR18][R14.64+0x220], R27 ;  /* 0x0002201b0e000986 */ /* 0x0005e2000c101912 */
[----:B------:R-:W-:Y:S01]  /*9900*/  ISETP.GT.AND P0, PT, R10, 0x9, P2 ;  /* 0x000000090a00780c */ /* 0x000fe20001704270 */
[----:B-1----:R-:W-:-:S04]  /*9910*/  FMUL R9, R30, UR17 ;  /* 0x000000111e097c20 */ /* 0x002fc80008400000 */
[----:B------:R-:W-:Y:S01]  /*9920*/  @P6 STG.E desc[UR18][R18.64+0x200], R141 ;  /* 0x0002008d12006986 */ /* 0x000fe2000c101912 */
[----:B------:R-:W-:Y:S01]  /*9930*/  ISETP.GT.AND P6, PT, R10, 0x10, P1 ;  /* 0x000000100a00780c */ /* 0x000fe20000fc4270 */
[----:B0-----:R-:W-:Y:S02]  /*9940*/  FMUL R13, R32, UR17 ;  /* 0x00000011200d7c20 */ /* 0x001fe40008400000 */
[----:B------:R-:W-:Y:S01]  /*9950*/  @P5 STG.E desc[UR18][R16.64+0x200], R29 ;  /* 0x0002001d10005986 */ /* 0x000fe2000c101912 */
[----:B------:R-:W-:Y:S01]  /*9960*/  ISETP.GT.AND P5, PT, R10, 0x11, P1 ;  /* 0x000000110a00780c */ /* 0x000fe20000fa4270 */
[----:B--2---:R-:W-:Y:S02]  /*9970*/  FMUL R15, R34, UR17 ;  /* 0x00000011220f7c20 */ /* 0x004fe40008400000 */
[----:B------:R0:W-:Y:S01]  /*9980*/  @P4 STG.E desc[UR18][R18.64+0x220], R9 ;  /* 0x0002200912004986 */ /* 0x0001e2000c101912 */
[----:B------:R-:W-:-:S03]  /*9990*/  ISETP.GT.AND P4, PT, R10, 0x10, P2 ;  /* 0x000000100a00780c */ /* 0x000fc60001784270 */
        /* <DEDUP_REMOVED lines=9> */
[----:B------:R-:W-:Y:S01]  /*9a30*/  @P0 STG.E desc[UR18][R22.64+0x220], R35 ;  /* 0x0002202316000986 */ /* 0x000fe2000c101912 */
[----:B------:R-:W-:Y:S01]  /*9a40*/  ISETP.GT.AND P0, PT, R10, 0x19, P2 ;  /* 0x000000190a00780c */ /* 0x000fe20001704270 */
[----:B-1----:R-:W-:Y:S02]  /*9a50*/  FMUL R13, R38, UR17 ;  /* 0x00000011260d7c20 */ /* 0x002fe40008400000 */
        /* <DEDUP_REMOVED lines=94> */
[----:B0-----:R-:W-:-:S04]  /*a040*/  FMUL R15, R76, UR17 ;  /* 0x000000114c0f7c20 */ /* 0x001fc80008400000 */
[----:B------:R0:W-:Y:S01]  /*a050*/  @P0 STG.E desc[UR18][R124.64+0x220], R13 ;  /* 0x0002200d7c000986 */ /* 0x0001e2000c101912 */
[----:B------:R-:W-:Y:S01]  /*a060*/  ISETP.GT.AND P0, PT, R10, 0x68, P2 ;  /* 0x000000680a00780c */ /* 0x000fe20001704270 */
        /* <DEDUP_REMOVED lines=9> */
[----:B------:R-:W-:Y:S01]  /*a100*/  ISETP.GT.AND P0, PT, R10, 0x70, P2 ;  /* 0x000000700a00780c */ /* 0x000fe20001704270 */
[----:B-1----:R-:W-:-:S04]  /*a110*/  FMUL R15, R84, UR17 ;  /* 0x00000011540f7c20 */ /* 0x002fc80008400000 */
[----:B------:R-:W-:Y:S01]  /*a120*/  @P6 STG.E desc[UR18][R130.64+0x220], R79 ;  /* 0x0002204f82006986 */ /* 0x000fe2000c101912 */
[----:B------:R-:W-:-:S03]  /*a130*/  ISETP.GT.AND P6, PT, R10, 0x78, P2 ;  /* 0x000000780a00780c */ /* 0x000fc600017c4270 */
[----:B------:R1:W-:Y:S01]  /*a140*/  @P4 STG.E desc[UR18][R132.64+0x200], R13 ;  /* 0x0002000d84004986 */ /* 0x0003e2000c101912 */
[----:B------:R-:W-:Y:S01]  /*a150*/  ISETP.GT.AND P4, PT, R10, 0x71, P2 ;  /* 0x000000710a00780c */ /* 0x000fe20001784270 */
[----:B0-----:R-:W-:Y:S01]  /*a160*/  FMUL R9, R82, UR17 ;  /* 0x0000001152097c20 */ /* 0x001fe20008400000 */
[C---:B------:R-:W-:Y:S01]  /*a170*/  ISETP.GT.AND P2, PT, R10.reuse, 0x79, P2 ;  /* 0x000000790a00780c */ /* 0x040fe20001744270 */
[----:B------:R0:W-:Y:S01]  /*a180*/  @P5 STG.E desc[UR18][R134.64+0x200], R81 ;  /* 0x0002005186005986 */ /* 0x0001e2000c101912 */
[C---:B------:R-:W-:Y:S02]  /*a190*/  ISETP.GT.AND P5, PT, R10.reuse, 0x78, P1 ;  /* 0x000000780a00780c */ /* 0x040fe40000fa4270 */
[----:B------:R-:W-:Y:S01]  /*a1a0*/  ISETP.GT.AND P1, PT, R10, 0x79, P1 ;  /* 0x000000790a00780c */ /* 0x000fe20000f24270 */
[----:B------:R0:W-:Y:S01]  /*a1b0*/  @P0 STG.E desc[UR18][R132.64+0x220], R9 ;  /* 0x0002200984000986 */ /* 0x0001e2000c101912 */
[----:B-1----:R-:W-:-:S05]  /*a1c0*/  FMUL R13, R86, UR17 ;  /* 0x00000011560d7c20 */ /* 0x002fca0008400000 */
[----:B------:R0:W-:Y:S04]  /*a1d0*/  @P4 STG.E desc[UR18][R134.64+0x220], R83 ;  /* 0x0002205386004986 */ /* 0x0001e8000c101912 */
[----:B------:R0:W-:Y:S04]  /*a1e0*/  @P5 STG.E desc[UR18][R138.64+0x200], R15 ;  /* 0x0002000f8a005986 */ /* 0x0001e8000c101912 */
[----:B------:R0:W-:Y:S04]  /*a1f0*/  @P1 STG.E desc[UR18][R136.64+0x200], R85 ;  /* 0x0002005588001986 */ /* 0x0001e8000c101912 */
[----:B------:R0:W-:Y:S04]  /*a200*/  @P6 STG.E desc[UR18][R138.64+0x220], R13 ;  /* 0x0002200d8a006986 */ /* 0x0001e8000c101912 */
[----:B------:R0:W-:Y:S02]  /*a210*/  @P2 STG.E desc[UR18][R136.64+0x220], R87 ;  /* 0x0002205788002986 */ /* 0x0001e4000c101912 */
.L_x_277:
[----:B------:R-:W-:Y:S05]  /*a220*/  BSYNC B0 ;  /* 0x0000000000007941 */ /* 0x000fea0003800000 */
.L_x_25:
[----:B------:R-:W-:Y:S01]  /*a230*/  ULDC UR8, c[0x0][0xc] ;  /* 0x0000030000087ab9 */ /* 0x000fe20000000800 */
[----:B------:R-:W-:Y:S01]  /*a240*/  ULDC UR9, c[0x0][0x10] ;  /* 0x0000040000097ab9 */ /* 0x000fe20000000800 */
[----:B0-----:R-:W0:Y:S01]  /*a250*/  LDC R9, c[0x0][0x14] ;  /* 0x00000500ff097b82 */ /* 0x001e220000000800 */
[----:B------:R-:W-:Y:S01]  /*a260*/  UIMAD.WIDE.U32 UR8, UR8, UR9, URZ ;  /* 0x00000009080872a5 */ /* 0x000fe2000f8e003f */
[----:B------:R-:W-:Y:S02]  /*a270*/  IMAD.MOV.U32 R12, RZ, RZ, -0x1 ;  /* 0xffffffffff0c7424 */ /* 0x000fe400078e00ff */
[----:B------:R-:W-:-:S03]  /*a280*/  IMAD.MOV.U32 R8, RZ, RZ, -0x1 ;  /* 0xffffffffff087424 */ /* 0x000fc600078e00ff */
[----:B0-----:R-:W-:-:S04]  /*a290*/  IMAD.WIDE.U32 R2, R9, UR8, R2 ;  /* 0x0000000809027c25 */ /* 0x001fc8000f8e0002 */
[----:B------:R-:W-:Y:S01]  /*a2a0*/  IMAD R9, R9, UR9, RZ ;  /* 0x0000000909097c24 */ /* 0x000fe2000f8e02ff */
[----:B------:R-:W-:Y:S02]  /*a2b0*/  ULDC.64 UR8, c[0x0][0x750] ;  /* 0x0001d40000087ab9 */ /* 0x000fe40000000a00 */
[----:B------:R-:W-:Y:S01]  /*a2c0*/  ISETP.GE.U32.AND P0, PT, R2, UR8, PT ;  /* 0x0000000802007c0c */ /* 0x000fe2000bf06070 */
[--C-:B------:R-:W-:Y:S01]  /*a2d0*/  IMAD.IADD R3, R3, 0x1, R9.reuse ;  /* 0x0000000103037824 */ /* 0x100fe200078e0209 */
[----:B------:R-:W-:-:S04]  /*a2e0*/  PRMT R9, RZ, 0x7610, R9 ;  /* 0x00007610ff097816 */ /* 0x000fc80000000009 */
[----:B------:R-:W-:-:S13]  /*a2f0*/  ISETP.GE.U32.AND.EX P0, PT, R3, UR9, PT, P0 ;  /* 0x0000000903007c0c */ /* 0x000fda000bf06100 */
[----:B------:R-:W-:Y:S05]  /*a300*/  @P0 BRA `(.L_x_278) ;  /* 0x0000000400600947 */ /* 0x000fea0003800000 */
[----:B------:R-:W0:Y:S01]  /*a310*/  S2R R20, SR_CTAID.X ;  /* 0x0000000000147919 */ /* 0x000e220000002500 */
[----:B------:R-:W5:Y:S01]  /*a320*/  LDC.64 R14, c[0x0][0x728] ;  /* 0x0001ca00ff0e7b82 */ /* 0x000f620000000a00 */
[----:B------:R-:W-:Y:S01]  /*a330*/  ULDC UR8, c[0x0][0x150] ;  /* 0x0000540000087ab9 */ /* 0x000fe20000000800 */
[----:B------:R-:W-:Y:S01]  /*a340*/  IMAD.MOV.U32 R12, RZ, RZ, R2 ;  /* 0x000000ffff0c7224 */ /* 0x000fe200078e0002 */
[----:B------:R-:W0:Y:S01]  /*a350*/  S2R R22, SR_CTAID.Y ;  /* 0x0000000000167919 */ /* 0x000e220000002600 */
[----:B------:R-:W-:-:S04]  /*a360*/  IMAD.MOV.U32 R13, RZ, RZ, R3 ;  /* 0x000000ffff0d7224 */ /* 0x000fc800078e0003 */
[----:B------:R-:W1:Y:S08]  /*a370*/  LDC R23, c[0x0][0x144] ;  /* 0x00005100ff177b82 */ /* 0x000e700000000800 */
[----:B------:R-:W1:Y:S08]  /*a380*/  LDC R16, c[0x0][0x730] ;  /* 0x0001cc00ff107b82 */ /* 0x000e700000000800 */
[----:B------:R-:W1:Y:S01]  /*a390*/  LDC.64 R18, c[0x0][0x720] ;  /* 0x0001c800ff127b82 */ /* 0x000e620000000a00 */
[----:B-----5:R-:W-:-:S04]  /*a3a0*/  ISETP.NE.U32.AND P0, PT, R14, RZ, PT ;  /* 0x000000ff0e00720c */ /* 0x020fc80003f05070 */
[----:B------:R-:W-:Y:S02]  /*a3b0*/  ISETP.NE.AND.EX P0, PT, R15, RZ, PT, P0 ;  /* 0x000000ff0f00720c */ /* 0x000fe40003f05300 */
[----:B0-----:R-:W-:-:S05]  /*a3c0*/  I2FP.F32.U32 R8, R20 ;  /* 0x0000001400087245 */ /* 0x001fca0000201000 */
[----:B------:R-:W-:-:S04]  /*a3d0*/  FMUL R8, R8, UR8 ;  /* 0x0000000808087c20 */ /* 0x000fc80008400000 */
[----:B------:R0:W0:Y:S02]  /*a3e0*/  F2I.U32.TRUNC.NTZ R21, R8 ;  /* 0x0000000800157305 */ /* 0x000024000020f000 */
[----:B------:R-:W-:Y:S05]  /*a3f0*/  @!P0 BRA `(.L_x_279) ;  /* 0x0000000000288947 */ /* 0x000fea0003800000 */
[----:B------:R-:W5:Y:S02]  /*a400*/  LDC R9, c[0x0][0x734] ;  /* 0x0001cd00ff097b82 */ /* 0x000f640000000800 */
[----:B-----5:R-:W-:-:S05]  /*a410*/  IADD3 R13, P0, R2, R9, RZ ;  /* 0x00000009020d7210 */ /* 0x020fca0007f1e0ff */
[----:B------:R-:W-:-:S04]  /*a420*/  IMAD.X R17, RZ, RZ, R3, P0 ;  /* 0x000000ffff117224 */ /* 0x000fc800000e0603 */
[----:B0-----:R-:W-:-:S04]  /*a430*/  IMAD.WIDE.U32 R8, R17, R14, RZ ;  /* 0x0000000e11087225 */ /* 0x001fc800078e00ff */
[----:B------:R-:W-:-:S04]  /*a440*/  IMAD.WIDE.U32 R10, P0, R13, R15, R8 ;  /* 0x0000000f0d0a7225 */ /* 0x000fc80007800008 */
[----:B------:R-:W-:-:S04]  /*a450*/  IMAD.WIDE.U32 R8, R13, R14, RZ ;  /* 0x0000000e0d087225 */ /* 0x000fc800078e00ff */
[----:B------:R-:W-:Y:S01]  /*a460*/  IMAD.X R13, RZ, RZ, RZ, P0 ;  /* 0x000000ffff0d7224 */ /* 0x000fe200000e06ff */
[----:B------:R-:W-:Y:S01]  /*a470*/  IADD3 RZ, P0, R9, R10, RZ ;  /* 0x0000000a09ff7210 */ /* 0x000fe20007f1e0ff */
[----:B------:R-:W-:-:S04]  /*a480*/  IMAD.MOV.U32 R12, RZ, RZ, R11 ;  /* 0x000000ffff0c7224 */ /* 0x000fc800078e000b */
[----:B------:R-:W-:-:S08]  /*a490*/  IMAD.WIDE.U32.X R12, R17, R15, R12, P0 ;  /* 0x0000000f110c7225 */ /* 0x000fd000000e040c */
.L_x_279:
[----:B------:R-:W5:Y:S01]  /*a4a0*/  LDC.64 R30, c[0x0][0x740] ;  /* 0x0001d000ff1e7b82 */ /* 0x000f620000000a00 */
[-C--:B-1----:R-:W-:Y:S01]  /*a4b0*/  SHF.R.U64 R17, R12, R16.reuse, R13 ;  /* 0x000000100c117219 */ /* 0x082fe2000000120d */
[----:B0-----:R-:W-:Y:S01]  /*a4c0*/  IMAD.MOV R21, RZ, RZ, -R21 ;  /* 0x000000ffff157224 */ /* 0x001fe200078e0a15 */
[----:B------:R-:W-:Y:S01]  /*a4d0*/  SHF.R.U32.HI R8, RZ, R16, R13 ;  /* 0x00000010ff087219 */ /* 0x000fe2000001160d */
[----:B------:R-:W-:Y:S01]  /*a4e0*/  ULDC UR8, c[0x0][0x154] ;  /* 0x0000550000087ab9 */ /* 0x000fe20000000800 */
[----:B------:R-:W-:Y:S01]  /*a4f0*/  IADD3 R11, P0, RZ, -R17, RZ ;  /* 0x80000011ff0b7210 */ /* 0x000fe20007f1e0ff */
[----:B------:R-:W-:Y:S02]  /*a500*/  IMAD R26, R23, R21, R20 ;  /* 0x00000015171a7224 */ /* 0x000fe400078e0214 */
[----:B------:R-:W0:Y:S01]  /*a510*/  LDC R12, c[0x0][0x718] ;  /* 0x0001c600ff0c7b82 */ /* 0x000e220000000800 */
[----:B------:R-:W-:Y:S02]  /*a520*/  IMAD.MOV.U32 R13, RZ, RZ, 0x1 ;  /* 0x00000001ff0d7424 */ /* 0x000fe400078e00ff */
[----:B------:R-:W-:-:S04]  /*a530*/  IMAD.X R9, RZ, RZ, ~R8, P0 ;  /* 0x000000ffff097224 */ /* 0x000fc800000e0e08 */
[-C--:B------:R-:W-:Y:S01]  /*a540*/  IMAD R10, R9, R18.reuse, RZ ;  /* 0x00000012090a7224 */ /* 0x080fe200078e02ff */
[----:B------:R-:W1:Y:S01]  /*a550*/  LDC R24, c[0x0][0x708] ;  /* 0x0001c200ff187b82 */ /* 0x000e620000000800 */
[----:B------:R-:W-:-:S04]  /*a560*/  IMAD.WIDE.U32 R8, R11, R18, R2 ;  /* 0x000000120b087225 */ /* 0x000fc800078e0002 */
[----:B------:R-:W-:Y:S01]  /*a570*/  IMAD R11, R11, R19, R10 ;  /* 0x000000130b0b7224 */ /* 0x000fe200078e020a */
[----:B------:R-:W-:Y:S02]  /*a580*/  I2FP.F32.U32 R10, R22 ;  /* 0x00000016000a7245 */ /* 0x000fe40000201000 */
[----:B------:R-:W2:Y:S01]  /*a590*/  LDC R28, c[0x0][0x758] ;  /* 0x0001d600ff1c7b82 */ /* 0x000ea20000000800 */
[----:B------:R-:W-:Y:S01]  /*a5a0*/  IMAD.IADD R9, R9, 0x1, R11 ;  /* 0x0000000109097824 */ /* 0x000fe200078e020b */
[----:B-----5:R-:W-:Y:S01]  /*a5b0*/  ISETP.NE.U32.AND P0, PT, R30, RZ, PT ;  /* 0x000000ff1e00720c */ /* 0x020fe20003f05070 */
[----:B------:R-:W-:Y:S01]  /*a5c0*/  FMUL R10, R10, UR8 ;  /* 0x000000080a0a7c20 */ /* 0x000fe20008400000 */
[----:B------:R-:W-:Y:S02]  /*a5d0*/  IMAD.MOV.U32 R11, RZ, RZ, -0x1 ;  /* 0xffffffffff0b7424 */ /* 0x000fe400078e00ff */
[----:B------:R-:W-:Y:S01]  /*a5e0*/  ISETP.NE.AND.EX P0, PT, R31, RZ, PT, P0 ;  /* 0x000000ff1f00720c */ /* 0x000fe20003f05300 */
[----:B------:R1:W2:Y:S01]  /*a5f0*/  F2I.U32.TRUNC.NTZ R19, R10 ;  /* 0x0000000a00137305 */ /* 0x0002a2000020f000 */
[----:B------:R-:W3:Y:S01]  /*a600*/  LDC R21, c[0x0][0x148] ;  /* 0x00005200ff157b82 */ /* 0x000ee20000000800 */
[----:B0-----:R-:W-:-:S02]  /*a610*/  SHF.R.U64 R16, R8, R12, R9 ;  /* 0x0000000c08107219 */ /* 0x001fc40000001209 */
[----:B------:R-:W-:-:S05]  /*a620*/  SHF.R.U32.HI R9, RZ, R12, R9 ;  /* 0x0000000cff097219 */ /* 0x000fca0000011609 */
[----:B------:R-:W0:Y:S01]  /*a630*/  LDC R20, c[0x0][0x700] ;  /* 0x0001c000ff147b82 */ /* 0x000e220000000800 */
[-CC-:B-1----:R-:W-:Y:S02]  /*a640*/  SHF.R.U64 R14, R16, R24.reuse, R9.reuse ;  /* 0x00000018100e7219 */ /* 0x182fe40000001209 */
[----:B------:R-:W-:-:S05]  /*a650*/  SHF.R.U32.HI R9, RZ, R24, R9 ;  /* 0x00000018ff097219 */ /* 0x000fca0000011609 */
[----:B------:R-:W1:Y:S01]  /*a660*/  LDC R25, c[0x0][0x748] ;  /* 0x0001d200ff197b82 */ /* 0x000e620000000800 */
[-CC-:B--2---:R-:W-:Y:S02]  /*a670*/  SHF.R.U64 R18, R14, R28.reuse, R9.reuse ;  /* 0x0000001c0e127219 */ /* 0x184fe40000001209 */
[-C--:B------:R-:W-:Y:S02]  /*a680*/  SHF.L.U32 R11, R11, R28.reuse, RZ ;  /* 0x0000001c0b0b7219 */ /* 0x080fe400000006ff */
[-C--:B------:R-:W-:Y:S01]  /*a690*/  SHF.R.U32.HI R9, RZ, R28.reuse, R9 ;  /* 0x0000001cff097219 */ /* 0x080fe20000011609 */
[----:B------:R-:W-:Y:S01]  /*a6a0*/  IMAD.MOV.U32 R8, RZ, RZ, R18 ;  /* 0x000000ffff087224 */ /* 0x000fe200078e0012 */
[----:B------:R-:W-:Y:S01]  /*a6b0*/  SHF.L.U32 R28, R13, R28, RZ ;  /* 0x0000001c0d1c7219 */ /* 0x000fe200000006ff */
[----:B------:R-:W2:Y:S01]  /*a6c0*/  LDC R27, c[0x0][0x738] ;  /* 0x0001ce00ff1b7b82 */ /* 0x000ea20000000800 */
[----:B------:R-:W-:-:S07]  /*a6d0*/  LOP3.LUT R23, RZ, R11, RZ, 0x33, !PT ;  /* 0x0000000bff177212 */ /* 0x000fce00078e33ff */
[----:B------:R-:W0:Y:S01]  /*a6e0*/  LDC R29, c[0x0][0x710] ;  /* 0x0001c400ff1d7b82 */ /* 0x000e220000000800 */
[----:B------:R-:W-:Y:S05]  /*a6f0*/  @!P0 BRA `(.L_x_280) ;  /* 0x0000000000288947 */ /* 0x000fea0003800000 */
[----:B------:R-:W5:Y:S02]  /*a700*/  LDC R13, c[0x0][0x74c] ;  /* 0x0001d300ff0d7b82 */ /* 0x000f640000000800 */
[----:B-----5:R-:W-:-:S05]  /*a710*/  IADD3 R13, P0, R18, R13, RZ ;  /* 0x0000000d120d7210 */ /* 0x020fca0007f1e0ff */
        /* <DEDUP_REMOVED lines=8> */
.L_x_280:
[----:B-1----:R-:W-:Y:S01]  /*a7a0*/  SHF.R.U64 R8, R8, R25, R9 ;  /* 0x0000001908087219 */ /* 0x002fe20000001209 */
[----:B0-----:R-:W-:Y:S01]  /*a7b0*/  VIADD R13, R20, 0xffffffff ;  /* 0xffffffff140d7836 */ /* 0x001fe20000000000 */
[----:B------:R-:W-:Y:S01]  /*a7c0*/  LOP3.LUT R11, R14, R23, RZ, 0xc0, !PT ;  /* 0x000000170e0b7212 */ /* 0x000fe200078ec0ff */
[----:B------:R-:W-:Y:S02]  /*a7d0*/  IMAD.MOV R19, RZ, RZ, -R19 ;  /* 0x000000ffff137224 */ /* 0x000fe400078e0a13 */
[----:B------:R-:W-:Y:S01]  /*a7e0*/  IMAD.MOV R9, RZ, RZ, -R8 ;  /* 0x000000ffff097224 */ /* 0x000fe200078e0a08 */
[----:B------:R-:W-:Y:S01]  /*a7f0*/  LOP3.LUT R13, R16, R13, RZ, 0xc0, !PT ;  /* 0x0000000d100d7212 */ /* 0x000fe200078ec0ff */
[----:B------:R-:W-:Y:S02]  /*a800*/  IMAD R11, R28, R8, R11 ;  /* 0x000000081c0b7224 */ /* 0x000fe400078e020b */
[----:B---3--:R-:W-:Y:S02]  /*a810*/  @P3 IMAD R26, R21, R19, R22 ;  /* 0x00000013151a3224 */ /* 0x008fe400078e0216 */
[----:B--2---:R-:W-:-:S02]  /*a820*/  IMAD R8, R9, R27, R18 ;  /* 0x0000001b09087224 */ /* 0x004fc400078e0212 */
[----:B------:R-:W-:Y:S02]  /*a830*/  IMAD R11, R11, R29, R26 ;  /* 0x0000001d0b0b7224 */ /* 0x000fe400078e021a */
[----:B------:R-:W-:Y:S02]  /*a840*/  IMAD R8, R8, R20, R13 ;  /* 0x0000001408087224 */ /* 0x000fe400078e020d */
[----:B------:R-:W-:-:S03]  /*a850*/  IMAD.MOV.U32 R9, RZ, RZ, 0x1 ;  /* 0x00000001ff097424 */ /* 0x000fc600078e00ff */
[----:B------:R-:W-:Y:S02]  /*a860*/  SEL R12, R8, R11, !P3 ;  /* 0x0000000b080c7207 */ /* 0x000fe40005800000 */
[----:B------:R-:W-:Y:S01]  /*a870*/  SEL R11, R11, R8, !P3 ;  /* 0x000000080b0b7207 */ /* 0x000fe20005800000 */
[----:B------:R-:W-:-:S07]  /*a880*/  IMAD.MOV.U32 R8, RZ, RZ, R17 ;  /* 0x000000ffff087224 */ /* 0x000fce00078e0011 */
.L_x_278:
[----:B------:R-:W-:Y:S01]  /*a890*/  LOP3.LUT P0, RZ, R9, 0xff, RZ, 0xc0, !PT ;  /* 0x000000ff09ff7812 */ /* 0x000fe2000780c0ff */
[----:B------:R-:W-:-:S12]  /*a8a0*/  IMAD.MOV.U32 R9, RZ, RZ, R11 ;  /* 0x000000ffff097224 */ /* 0x000fd800078e000b */
[----:B------:R-:W-:Y:S05]  /*a8b0*/  @P0 BRA `(.L_x_281) ;  /* 0xffffff6800600947 */ /* 0x000fea000383ffff */
[----:B------:R-:W-:Y:S05]  /*a8c0*/  EXIT ;  /* 0x000000000000794d */ /* 0x000fea0003800000 */
.L_x_7:
[----:B0-----:R-:W-:Y:S01]  /*a8d0*/  ULDC.64 UR4, c[0x0][0x750] ;  /* 0x0001d40000047ab9 */ /* 0x001fe20000000a00 */
        /* <DEDUP_REMOVED lines=25> */
.L_x_283:
[----:B------:R-:W0:Y:S01]  /*aa70*/  LDC.64 R24, c[0x0][0x740] ;  /* 0x0001d000ff187b82 */ /* 0x000e220000000a00 */
[-CC-:B------:R-:W-:Y:S01]  /*aa80*/  SHF.R.U64 R14, R8, R12.reuse, R9.reuse ;  /* 0x0000000c080e7219 */ /* 0x180fe20000001209 */
[----:B------:R-:W-:Y:S01]  /*aa90*/  IMAD.MOV.U32 R26, RZ, RZ, 0x1 ;  /* 0x00000001ff1a7424 */ /* 0x000fe200078e00ff */
[----:B------:R-:W-:Y:S02]  /*aaa0*/  SHF.R.U32.HI R4, RZ, R12, R9 ;  /* 0x0000000cff047219 */ /* 0x000fe40000011609 */
[----:B------:R-:W-:-:S03]  /*aab0*/  IADD3 R7, P0, RZ, -R14, RZ ;  /* 0x8000000eff077210 */ /* 0x000fc60007f1e0ff */
[----:B------:R-:W1:Y:S02]  /*aac0*/  LDC R8, c[0x0][0x718] ;  /* 0x0001c600ff087b82 */ /* 0x000e640000000800 */
[----:B------:R-:W-:-:S04]  /*aad0*/  IMAD.X R5, RZ, RZ, ~R4, P0 ;  /* 0x000000ffff057224 */ /* 0x000fc800000e0e04 */
[-C--:B------:R-:W-:Y:S02]  /*aae0*/  IMAD R6, R5, R20.reuse, RZ ;  /* 0x0000001405067224 */ /* 0x080fe400078e02ff */
[----:B------:R-:W2:Y:S01]  /*aaf0*/  LDC R16, c[0x0][0x708] ;  /* 0x0001c200ff107b82 */ /* 0x000ea20000000800 */
[----:B------:R-:W-:-:S04]  /*ab00*/  IMAD.WIDE.U32 R4, R7, R20, R2 ;  /* 0x0000001407047225 */ /* 0x000fc800078e0002 */
[----:B------:R-:W-:Y:S02]  /*ab10*/  IMAD R7, R7, R21, R6 ;  /* 0x0000001507077224 */ /* 0x000fe400078e0206 */
[----:B------:R-:W-:Y:S01]  /*ab20*/  IMAD.MOV.U32 R6, RZ, RZ, -0x1 ;  /* 0xffffffffff067424 */ /* 0x000fe200078e00ff */
[----:B------:R-:W3:Y:S01]  /*ab30*/  LDC R23, c[0x0][0x758] ;  /* 0x0001d600ff177b82 */ /* 0x000ee20000000800 */
[----:B------:R-:W-:Y:S01]  /*ab40*/  IMAD.IADD R5, R5, 0x1, R7 ;  /* 0x0000000105057824 */ /* 0x000fe200078e0207 */
[----:B0-----:R-:W-:-:S04]  /*ab50*/  ISETP.NE.U32.AND P0, PT, R24, RZ, PT ;  /* 0x000000ff1800720c */ /* 0x001fc80003f05070 */
[----:B------:R-:W-:Y:S02]  /*ab60*/  ISETP.NE.AND.EX P0, PT, R25, RZ, PT, P0 ;  /* 0x000000ff1900720c */ /* 0x000fe40003f05300 */
[----:B------:R-:W0:Y:S01]  /*ab70*/  LDC R20, c[0x0][0x700] ;  /* 0x0001c000ff147b82 */ /* 0x000e220000000800 */
[-CC-:B-1----:R-:W-:Y:S02]  /*ab80*/  SHF.R.U64 R12, R4, R8.reuse, R5.reuse ;  /* 0x00000008040c7219 */ /* 0x182fe40000001205 */
[----:B------:R-:W-:-:S05]  /*ab90*/  SHF.R.U32.HI R5, RZ, R8, R5 ;  /* 0x00000008ff057219 */ /* 0x000fca0000011605 */
[----:B------:R-:W1:Y:S01]  /*aba0*/  LDC R21, c[0x0][0x748] ;  /* 0x0001d200ff157b82 */ /* 0x000e620000000800 */
[-CC-:B--2---:R-:W-:Y:S02]  /*abb0*/  SHF.R.U64 R17, R12, R16.reuse, R5.reuse ;  /* 0x000000100c117219 */ /* 0x184fe40000001205 */
[----:B------:R-:W-:-:S05]  /*abc0*/  SHF.R.U32.HI R4, RZ, R16, R5 ;  /* 0x00000010ff047219 */ /* 0x000fca0000011605 */
[----:B------:R-:W2:Y:S01]  /*abd0*/  LDC R22, c[0x0][0x738] ;  /* 0x0001ce00ff167b82 */ /* 0x000ea20000000800 */
[-CC-:B---3--:R-:W-:Y:S02]  /*abe0*/  SHF.R.U64 R16, R17, R23.reuse, R4.reuse ;  /* 0x0000001711107219 */ /* 0x188fe40000001204 */
[-C--:B------:R-:W-:Y:S02]  /*abf0*/  SHF.L.U32 R6, R6, R23.reuse, RZ ;  /* 0x0000001706067219 */ /* 0x080fe400000006ff */
[----:B------:R-:W-:Y:S01]  /*ac00*/  SHF.R.U32.HI R5, RZ, R23, R4 ;  /* 0x00000017ff057219 */ /* 0x000fe20000011604 */
[----:B------:R-:W-:Y:S01]  /*ac10*/  IMAD.MOV.U32 R4, RZ, RZ, R16 ;  /* 0x000000ffff047224 */ /* 0x000fe200078e0010 */
[----:B------:R-:W-:Y:S01]  /*ac20*/  LOP3.LUT R28, RZ, R6, RZ, 0x33, !PT ;  /* 0x00000006ff1c7212 */ /* 0x000fe200078e33ff */
[----:B------:R-:W3:Y:S01]  /*ac30*/  LDC R27, c[0x0][0x710] ;  /* 0x0001c400ff1b7b82 */ /* 0x000ee20000000800 */
[----:B------:R-:W-:Y:S05]  /*ac40*/  @!P0 BRA `(.L_x_284) ;  /* 0x0000000000288947 */ /* 0x000fea0003800000 */
        /* <DEDUP_REMOVED lines=10> */
.L_x_284:
[----:B-1----:R-:W-:Y:S01]  /*acf0*/  SHF.R.U64 R5, R4, R21, R5 ;  /* 0x0000001504057219 */ /* 0x002fe20000001205 */
[----:B0-----:R-:W-:Y:S01]  /*ad00*/  VIADD R9, R20, 0xffffffff ;  /* 0xffffffff14097836 */ /* 0x001fe20000000000 */
[----:B------:R-:W-:Y:S01]  /*ad10*/  SHF.L.U32 R6, R26, R23, RZ ;  /* 0x000000171a067219 */ /* 0x000fe200000006ff */
[----:B------:R-:W-:Y:S01]  /*ad20*/  @P3 IMAD R13, R19, R18, R10 ;  /* 0x00000012130d3224 */ /* 0x000fe200078e020a */
[----:B------:R-:W-:Y:S01]  /*ad30*/  LOP3.LUT R4, R17, R28, RZ, 0xc0, !PT ;  /* 0x0000001c11047212 */ /* 0x000fe200078ec0ff */
[----:B------:R-:W-:Y:S01]  /*ad40*/  IMAD.MOV R7, RZ, RZ, -R5 ;  /* 0x000000ffff077224 */ /* 0x000fe200078e0a05 */
[----:B------:R-:W-:-:S03]  /*ad50*/  LOP3.LUT R9, R12, R9, RZ, 0xc0, !PT ;  /* 0x000000090c097212 */ /* 0x000fc600078ec0ff */
[----:B------:R-:W-:Y:S02]  /*ad60*/  IMAD R6, R6, R5, R4 ;  /* 0x0000000506067224 */ /* 0x000fe400078e0204 */
[----:B--2---:R-:W-:Y:S02]  /*ad70*/  IMAD R4, R7, R22, R16 ;  /* 0x0000001607047224 */ /* 0x004fe400078e0210 */
[----:B---3--:R-:W-:Y:S02]  /*ad80*/  IMAD R5, R6, R27, R13 ;  /* 0x0000001b06057224 */ /* 0x008fe400078e020d */
[----:B------:R-:W-:Y:S02]  /*ad90*/  IMAD.MOV.U32 R6, RZ, RZ, 0x1 ;  /* 0x00000001ff067424 */ /* 0x000fe400078e00ff */
[----:B------:R-:W-:-:S03]  /*ada0*/  IMAD R8, R4, R20, R9 ;  /* 0x0000001404087224 */ /* 0x000fc600078e0209 */
[----:B------:R-:W-:Y:S02]  /*adb0*/  PRMT R4, R6, 0x7610, R4 ;  /* 0x0000761006047816 */ /* 0x000fe40000000004 */
[----:B------:R-:W-:Y:S02]  /*adc0*/  SEL R6, R8, R5, !P3 ;  /* 0x0000000508067207 */ /* 0x000fe40005800000 */
[----:B------:R-:W-:Y:S01]  /*add0*/  SEL R5, R5, R8, !P3 ;  /* 0x0000000805057207 */ /* 0x000fe20005800000 */
[----:B------:R-:W-:-:S07]  /*ade0*/  IMAD.MOV.U32 R8, RZ, RZ, R14 ;  /* 0x000000ffff087224 */ /* 0x000fce00078e000e */
.L_x_282:
[----:B------:R-:W-:-:S08]  /*adf0*/  NOP ;  /* 0x0000000000007918 */ /* 0x000fd00000000000 */
[----:B------:R-:W0:-:S00]  /*ae00*/  USETMAXREG.DEALLOC.CTAPOOL 0x28 ;  /* 0x00000028000079c8 */ /* 0x000e0000080e0500 */
[----:B------:R-:W-:-:S13]  /*ae10*/  ISETP.NE.AND P0, PT, RZ, UR7, PT ;  /* 0x00000007ff007c0c */ /* 0x000fda000bf05270 */
[----:B------:R-:W-:Y:S05]  /*ae20*/  @P0 EXIT ;  /* 0x000000000000094d */ /* 0x000fea0003800000 */
[----:B0-----:R-:W-:Y:S01]  /*ae30*/  LOP3.LUT P0, RZ, R4, 0xff, RZ, 0xc0, !PT ;  /* 0x000000ff04ff7812 */ /* 0x001fe2000780c0ff */
[----:B------:R-:W-:Y:S02]  /*ae40*/  IMAD.MOV.U32 R10, RZ, RZ, 0x1 ;  /* 0x00000001ff0a7424 */ /* 0x000fe400078e00ff */
[----:B------:R-:W-:-:S10]  /*ae50*/  IMAD.MOV.U32 R11, RZ, RZ, RZ ;  /* 0x000000ffff0b7224 */ /* 0x000fd400078e00ff */
[----:B------:R-:W-:Y:S05]  /*ae60*/  @!P0 BRA `(.L_x_285) ;  /* 0x0000000c00a08947 */ /* 0x000fea0003800000 */
[----:B------:R-:W0:Y:S01]  /*ae70*/  S2UR UR23, SR_CgaCtaId ;  /* 0x00000000001779c3 */ /* 0x000e220000008800 */
[----:B------:R-:W-:Y:S01]  /*ae80*/  ULDC UR5, c[0x0][0x28c] ;  /* 0x0000a30000057ab9 */ /* 0x000fe20000000800 */
[----:B------:R-:W-:Y:S01]  /*ae90*/  ULDC UR21, c[0x0][0x758] ;  /* 0x0001d60000157ab9 */ /* 0x000fe20000000800 */
[----:B------:R-:W-:Y:S01]  /*aea0*/  UMOV UR8, 0xffffffff ;  /* 0xffffffff00087882 */ /* 0x000fe20000000000 */
[----:B------:R-:W-:Y:S01]  /*aeb0*/  UIADD3 UR9, UR5, 0x7f, URZ ;  /* 0x0000007f05097890 */ /* 0x000fe2000fffe03f */
[----:B------:R-:W-:Y:S01]  /*aec0*/  BSSY B0, `(.L_x_285) ;  /* 0x00000e2000007945 */ /* 0x000fe20003800000 */
[----:B------:R-:W-:Y:S01]  /*aed0*/  UMOV UR10, 0x1 ;  /* 0x00000001000a7882 */ /* 0x000fe20000000000 */
[----:B------:R-:W-:Y:S01]  /*aee0*/  USHF.L.U32 UR37, UR8, UR21, URZ ;  /* 0x0000001508257299 */ /* 0x000fe2000800063f */
[----:B------:R-:W-:Y:S01]  /*aef0*/  IMAD.MOV.U32 R12, RZ, RZ, 0x1 ;  /* 0x00000001ff0c7424 */ /* 0x000fe200078e00ff */
[----:B------:R-:W-:Y:S01]  /*af00*/  USHF.L.U32 UR21, UR10, UR21, URZ ;  /* 0x000000150a157299 */ /* 0x000fe2000800063f */
[----:B------:R-:W-:Y:S01]  /*af10*/  IMAD.MOV.U32 R10, RZ, RZ, 0x1 ;  /* 0x00000001ff0a7424 */ /* 0x000fe200078e00ff */
[----:B------:R-:W-:Y:S01]  /*af20*/  USHF.R.S32.HI UR10, URZ, 0x1f, UR9 ;  /* 0x0000001f3f0a7899 */ /* 0x000fe20008011409 */
[----:B------:R-:W-:Y:S01]  /*af30*/  IMAD.MOV.U32 R11, RZ, RZ, RZ ;  /* 0x000000ffff0b7224 */ /* 0x000fe200078e00ff */
[----:B------:R-:W-:Y:S01]  /*af40*/  ULDC UR4, c[0x0][0xc] ;  /* 0x0000030000047ab9 */ /* 0x000fe20000000800 */
[----:B------:R-:W-:Y:S01]  /*af50*/  ULDC UR5, c[0x0][0x10] ;  /* 0x0000040000057ab9 */ /* 0x000fe20000000800 */
[----:B------:R-:W-:-:S02]  /*af60*/  ULEA.HI UR10, UR10, UR9, URZ, 0x7 ;  /* 0x000000090a0a7291 */ /* 0x000fc4000f8f383f */
[----:B------:R-:W-:Y:S01]  /*af70*/  UIMAD.WIDE.U32 UR4, UR4, UR5, URZ ;  /* 0x00000005040472a5 */ /* 0x000fe2000f8e003f */
[----:B------:R-:W-:Y:S01]  /*af80*/  ULDC UR8, c[0x0][0x14] ;  /* 0x0000050000087ab9 */ /* 0x000fe20000000800 */
[----:B------:R-:W-:Y:S02]  /*af90*/  USHF.R.S32.HI UR29, URZ, 0x7, UR10 ;  /* 0x000000073f1d7899 */ /* 0x000fe4000801140a */
[----:B------:R-:W-:Y:S02]  /*afa0*/  UIMAD.WIDE.U32 UR42, UR4, UR8, URZ ;  /* 0x00000008042a72a5 */ /* 0x000fe4000f8e003f */
[----:B0-----:R-:W-:Y:S02]  /*afb0*/  USHF.L.U32 UR22, UR23, 0x6, URZ ;  /* 0x0000000617167899 */ /* 0x001fe4000800063f */
[----:B------:R-:W-:Y:S02]  /*afc0*/  USHF.L.U32 UR23, UR23, 0xc, URZ ;  /* 0x0000000c17177899 */ /* 0x000fe4000800063f */
[----:B------:R-:W-:Y:S01]  /*afd0*/  UIMAD UR40, UR5, UR8, URZ ;  /* 0x00000008052872a4 */ /* 0x000fe2000f8e023f */
[----:B------:R-:W-:Y:S01]  /*afe0*/  ULDC UR7, c[0x0][0x700] ;  /* 0x0001c00000077ab9 */ /* 0x000fe20000000800 */
[----:B------:R-:W-:-:S02]  /*aff0*/  ULOP3.LUT UR41, UR6, 0x2, URZ, 0xfc, !UPT ;  /* 0x0000000206297892 */ /* 0x000fc4000f8efc3f */
[----:B------:R-:W-:Y:S02]  /*b000*/  UIADD3 UR7, UR7, -0x1, URZ ;  /* 0xffffffff07077890 */ /* 0x000fe4000fffe03f */
[----:B------:R-:W-:Y:S02]  /*b010*/  ULOP3.LUT UR22, UR22, 0x40, URZ, 0xc0, !UPT ;  /* 0x0000004016167892 */ /* 0x000fe4000f8ec03f */
[----:B------:R-:W-:Y:S02]  /*b020*/  ULOP3.LUT UR23, UR23, 0x1000, URZ, 0xc0, !UPT ;  /* 0x0000100017177892 */ /* 0x000fe4000f8ec03f */
[----:B------:R-:W-:Y:S02]  /*b030*/  ULOP3.LUT UR37, URZ, UR37, URZ, 0x33, !UPT ;  /* 0x000000253f257292 */ /* 0x000fe4000f8e333f */
[----:B------:R-:W-:Y:S02]  /*b040*/  UIADD3 UR40, UR43, UR40, URZ ;  /* 0x000000282b287290 */ /* 0x000fe4000fffe03f */
[----:B------:R-:W-:Y:S01]  /*b050*/  UIADD3 UR46, UR29, 0x1, URZ ;  /* 0x000000011d2e7890 */ /* 0x000fe2000fffe03f */
[----:B------:R-:W-:-:S11]  /*b060*/  ULDC.64 UR44, c[0x0][0x198] ;  /* 0x00006600002c7ab9 */ /* 0x000fd60000000a00 */
.L_x_296:
[----:B------:R-:W-:-:S03]  /*b070*/  UMOV UR4, 0xffffffff ;  /* 0xffffffff00047882 */ /* 0x000fc60000000000 */
[----:B------:R-:W-:Y:S05]  /*b080*/  BRA.DIV UR4, `(.L_x_286) ;  /* 0x0000000e04d07947 */ /* 0x000fea000b800000 */
[----:B------:R-:W-:-:S13]  /*b090*/  ELECT P0, URZ, PT ;  /* 0x00000000003f782f */ /* 0x000fda0003800000 */
.L_x_306:
[----:B------:R-:W0:Y:S01]  /*b0a0*/  LDC R4, c[0x0][0x28c] ;  /* 0x0000a300ff047b82 */ /* 0x000e220000000800 */
[----:B------:R-:W-:Y:S01]  /*b0b0*/  BSSY B1, `(.L_x_287) ;  /* 0x0000050000017945 */ /* 0x000fe20003800000 */
[----:B0-----:R-:W-:-:S13]  /*b0c0*/  ISETP.LT.OR P0, PT, R4, 0x1, !P0 ;  /* 0x000000010400780c */ /* 0x001fda0004701670 */
[----:B------:R-:W-:Y:S05]  /*b0d0*/  @P0 BRA `(.L_x_288) ;  /* 0x0000000400340947 */ /* 0x000fea0003800000 */
[C---:B------:R-:W-:Y:S01]  /*b0e0*/  IMAD.SHL.U32 R20, R5.reuse, 0x4, RZ ;  /* 0x0000000405147824 */ /* 0x040fe200078e00ff */
[----:B------:R-:W-:Y:S01]  /*b0f0*/  LEA R9, R6, UR22, 0x7 ;  /* 0x0000001606097c11 */ /* 0x000fe2000f8e38ff */
[----:B------:R-:W-:Y:S02]  /*b100*/  IMAD.SHL.U32 R13, R5, 0x100, RZ ;  /* 0x00000100050d7824 */ /* 0x000fe400078e00ff */
[----:B------:R-:W-:Y:S02]  /*b110*/  IMAD.MOV.U32 R16, RZ, RZ, RZ ;  /* 0x000000ffff107224 */ /* 0x000fe400078e00ff */
[----:B------:R-:W-:Y:S02]  /*b120*/  IMAD.MOV.U32 R17, RZ, RZ, 0x40 ;  /* 0x00000040ff117424 */ /* 0x000fe400078e00ff */
[----:B------:R-:W-:Y:S02]  /*b130*/  IMAD.U32 R18, RZ, RZ, UR46 ;  /* 0x0000002eff127e24 */ /* 0x000fe4000f8e00ff */
[----:B------:R-:W-:-:S02]  /*b140*/  IMAD.MOV.U32 R4, RZ, RZ, R10 ;  /* 0x000000ffff047224 */ /* 0x000fc400078e000a */
[----:B------:R-:W-:Y:S02]  /*b150*/  IMAD.MOV.U32 R5, RZ, RZ, R11 ;  /* 0x000000ffff057224 */ /* 0x000fe400078e000b */
[----:B------:R-:W-:-:S07]  /*b160*/  IMAD.MOV.U32 R19, RZ, RZ, RZ ;  /* 0x000000ffff137224 */ /* 0x000fce00078e00ff */
.L_x_291:
[----:B------:R-:W0:Y:S01]  /*b170*/  S2R R7, SR_CgaCtaId ;  /* 0x0000000000077919 */ /* 0x000e220000008800 */
[----:B------:R-:W-:Y:S02]  /*b180*/  MOV R6, 0x400 ;  /* 0x0000040000067802 */ /* 0x000fe40000000f00 */
[----:B------:R-:W-:Y:S02]  /*b190*/  LOP3.LUT P1, RZ, R0, 0x7f, RZ, 0xc0, !PT ;  /* 0x0000007f00ff7812 */ /* 0x000fe4000782c0ff */
[----:B0-----:R-:W-:Y:S02]  /*b1a0*/  LEA R14, R7, R6, 0x18 ;  /* 0x00000006070e7211 */ /* 0x001fe400078ec0ff */
[----:B------:R-:W-:-:S09]  /*b1b0*/  SHF.L.U32 R6, R4, 0x1f, RZ ;  /* 0x0000001f04067819 */ /* 0x000fd200000006ff */
[----:B------:R-:W0:Y:S01]  /*b1c0*/  @!P1 LDC R7, c[0x0][0x640] ;  /* 0x00019000ff079b82 */ /* 0x000e220000000800 */
[----:B------:R-:W-:-:S04]  /*b1d0*/  IMAD R15, R5, 0x8, R14 ;  /* 0x00000008050f7824 */ /* 0x000fc800078e020e */
[----:B------:R-:W1:Y:S02]  /*b1e0*/  SYNCS.PHASECHK.TRANS64.TRYWAIT P0, [R15+URZ+0x18], R6 ;  /* 0x000018060f0075a7 */ /* 0x000e64000800017f */
[----:B-1----:R-:W-:Y:S05]  /*b1f0*/  @!P0 BRA `(.L_x_289) ;  /* 0x0000000c00948947 */ /* 0x002fea0003800000 */
.L_x_307:
[----:B------:R-:W-:Y:S01]  /*b200*/  UPRMT UR4, UR41, 0x9910, URZ ;  /* 0x0000991029047896 */ /* 0x000fe2000800003f */
[----:B0-----:R0:W-:Y:S03]  /*b210*/  @!P1 SYNCS.ARRIVE.TRANS64 RZ, [R15+URZ], R7 ;  /* 0x000000070fff99a7 */ /* 0x0011e6000800003f */
[----:B------:R-:W-:-:S06]  /*b220*/  UISETP.NE.AND UP0, UPT, UR4, 0x2, UPT ;  /* 0x000000020400788c */ /* 0x000fcc000bf05270 */
[----:B------:R-:W-:-:S13]  /*b230*/  PLOP3.LUT P0, PT, PT, PT, UP0, 0x80, 0x0 ;  /* 0x000000000000781c */ /* 0x000fda0003f0f008 */
[----:B0-----:R-:W-:Y:S05]  /*b240*/  @P0 BRA `(.L_x_290) ;  /* 0x0000000000040947 */ /* 0x001fea0003800000 */
[----:B------:R-:W-:Y:S01]  /*b250*/  BPT.TRAP 0x1 ;  /* 0x000000040000795c */ /* 0x000fe20000300000 */
.L_x_290:
[C---:B------:R-:W-:Y:S01]  /*b260*/  R2UR UR5, R5.reuse ;  /* 0x00000000050572ca */ /* 0x040fe200000e0000 */
[C-C-:B-1----:R-:W-:Y:S01]  /*b270*/  IMAD R6, R5.reuse, 0x8000, R14.reuse ;  /* 0x0000800005067824 */ /* 0x142fe200078e020e */
[----:B------:R-:W-:Y:S01]  /*b280*/  R2UR UR16, R14 ;  /* 0x000000000e1072ca */ /* 0x000fe200000e0000 */
[----:B------:R-:W-:Y:S01]  /*b290*/  IMAD R7, R5, 0x1000, R14 ;  /* 0x0000100005077824 */ /* 0x000fe200078e020e */
[----:B------:R-:W-:Y:S01]  /*b2a0*/  R2UR UR18, R17 ;  /* 0x00000000111272ca */ /* 0x000fe200000e0000 */
[----:B------:R-:W-:Y:S01]  /*b2b0*/  VIADD R18, R18, 0xffffffff ;  /* 0xffffffff12127836 */ /* 0x000fe20000000000 */
[----:B------:R-:W-:Y:S01]  /*b2c0*/  R2UR UR32, R6 ;  /* 0x00000000062072ca */ /* 0x000fe200000e0000 */
[----:B------:R-:W-:Y:S01]  /*b2d0*/  UIADD3 UR38, UP0, UR44, 0xf0, URZ ;  /* 0x000000f02c267890 */ /* 0x000fe2000ff1e03f */
[----:B------:R-:W-:Y:S01]  /*b2e0*/  R2UR UR8, R7 ;  /* 0x00000000070872ca */ /* 0x000fe200000e0000 */
[----:B------:R-:W-:Y:S01]  /*b2f0*/  UIADD3 UR30, UP1, UR44, 0x1f0, URZ ;  /* 0x000001f02c1e7890 */ /* 0x000fe2000ff3e03f */
[----:B------:R-:W-:Y:S01]  /*b300*/  R2UR UR33, R15 ;  /* 0x000000000f2172ca */ /* 0x000fe200000e0000 */
[----:B------:R-:W-:Y:S01]  /*b310*/  UIADD3 UR4, UP2, UR44, 0x2f0, URZ ;  /* 0x000002f02c047890 */ /* 0x000fe2000ff5e03f */
[----:B------:R-:W-:Y:S01]  /*b320*/  R2UR UR36, R8 ;  /* 0x00000000082472ca */ /* 0x000fe200000e0000 */
[----:B------:R-:W-:Y:S01]  /*b330*/  ULEA UR5, UR5, UR23, 0xe ;  /* 0x0000001705057291 */ /* 0x000fe2000f8e703f */
[----:B------:R-:W-:Y:S01]  /*b340*/  R2UR UR34, R16 ;  /* 0x00000000102272ca */ /* 0x000fe200000e0000 */
[----:B------:R-:W-:Y:S01]  /*b350*/  UIADD3.X UR39, URZ, UR45, URZ, UP0, !UPT ;  /* 0x0000002d3f277290 */ /* 0x000fe200087fe43f */
[----:B------:R-:W-:Y:S01]  /*b360*/  R2UR UR35, R13 ;  /* 0x000000000d2372ca */ /* 0x000fe200000e0000 */
[----:B------:R-:W-:Y:S01]  /*b370*/  ULEA UR5, UR5, UR16, 0x1 ;  /* 0x0000001005057291 */ /* 0x000fe2000f8e083f */
[----:B------:R-:W-:Y:S01]  /*b380*/  R2UR UR11, R20 ;  /* 0x00000000140b72ca */ /* 0x000fe200000e0000 */
[----:B------:R-:W-:Y:S01]  /*b390*/  UIADD3 UR32, UR32, 0x100, URZ ;  /* 0x0000010020207890 */ /* 0x000fe2000fffe03f */
[----:B------:R-:W-:Y:S01]  /*b3a0*/  R2UR UR12, R19 ;  /* 0x00000000130c72ca */ /* 0x000fe200000e0000 */
[----:B------:R-:W-:Y:S01]  /*b3b0*/  UIADD3.X UR31, URZ, UR45, URZ, UP1, !UPT ;  /* 0x0000002d3f1f7290 */ /* 0x000fe20008ffe43f */
[----:B------:R-:W-:Y:S01]  /*b3c0*/  R2UR UR27, R9 ;  /* 0x00000000091b72ca */ /* 0x000fe200000e0000 */
[----:B------:R-:W-:Y:S01]  /*b3d0*/  UIADD3 UR8, UR8, 0x30100, URZ ;  /* 0x0003010008087890 */ /* 0x000fe2000fffe03f */
[----:B------:R-:W-:Y:S01]  /*b3e0*/  ISETP.GT.AND P1, PT, R18, 0x1, PT ;  /* 0x000000011200780c */ /* 0x000fe20003f24270 */
[----:B------:R-:W-:Y:S01]  /*b3f0*/  UIADD3 UR24, UR5, 0x18100, URZ ;  /* 0x0001810005187890 */ /* 0x000fe2000fffe03f */
[----:B------:R-:W-:Y:S01]  /*b400*/  VIADD R5, R5, 0x1 ;  /* 0x0000000105057836 */ /* 0x000fe20000000000 */
[----:B------:R-:W-:Y:S01]  /*b410*/  UIADD3 UR16, UR5, 0x1c100, URZ ;  /* 0x0001c10005107890 */ /* 0x000fe2000fffe03f */
[----:B------:R-:W-:Y:S01]  /*b420*/  VIADD R19, R19, 0x1 ;  /* 0x0000000113137836 */ /* 0x000fe20000000000 */
[----:B------:R-:W-:Y:S01]  /*b430*/  UIADD3 UR26, UR18, -0x40, URZ ;  /* 0xffffffc0121a7890 */ /* 0x000fe2000fffe03f */
[----:B------:R-:W-:Y:S01]  /*b440*/  VIADD R17, R17, 0x80 ;  /* 0x0000008011117836 */ /* 0x000fe20000000000 */
[----:B------:R-:W-:Y:S01]  /*b450*/  UIADD3.X UR5, URZ, UR45, URZ, UP2, !UPT ;  /* 0x0000002d3f057290 */ /* 0x000fe200097fe43f */
[C---:B------:R-:W-:Y:S01]  /*b460*/  ISETP.NE.AND P0, PT, R5.reuse, 0x3, PT ;  /* 0x000000030500780c */ /* 0x040fe20003f05270 */
[----:B------:R-:W-:Y:S01]  /*b470*/  UMOV UR14, 0x0 ;  /* 0x00000000000e7882 */ /* 0x000fe20000000000 */
[----:B------:R-:W-:Y:S01]  /*b480*/  UMOV UR15, 0x10000000 ;  /* 0x10000000000f7882 */ /* 0x000fe20000000000 */
[----:B------:R-:W-:Y:S01]  /*b490*/  UMOV UR10, URZ ;  /* 0x0000003f000a7c82 */ /* 0x000fe20008000000 */
[----:B------:R-:W-:Y:S01]  /*b4a0*/  UMOV UR9, UR33 ;  /* 0x0000002100097c82 */ /* 0x000fe20008000000 */
[----:B------:R-:W-:Y:S01]  /*b4b0*/  UMOV UR13, UR36 ;  /* 0x00000024000d7c82 */ /* 0x000fe20008000000 */
[----:B------:R-:W-:Y:S01]  /*b4c0*/  UMOV UR47, 0x30000 ;  /* 0x00030000002f7882 */ /* 0x000fe20000000000 */
[----:B------:R0:W-:Y:S01]  /*b4d0*/  UTMALDG.3D [UR32], [UR38], desc[UR14] ;  /* 0x00000e20260075b4 */ /* 0x0001e20008011000 */
[----:B------:R-:W-:Y:S01]  /*b4e0*/  UMOV UR25, UR33 ;  /* 0x0000002100197c82 */ /* 0x000fe20008000000 */
[----:B------:R-:W-:Y:S01]  /*b4f0*/  UMOV UR28, UR36 ;  /* 0x00000024001c7c82 */ /* 0x000fe20008000000 */
[----:B------:R-:W-:Y:S01]  /*b500*/  UMOV UR17, UR33 ;  /* 0x0000002100117c82 */ /* 0x000fe20008000000 */
[----:B------:R-:W-:Y:S01]  /*b510*/  UMOV UR19, UR27 ;  /* 0x0000001b00137c82 */ /* 0x000fe20008000000 */
[----:B------:R-:W-:Y:S01]  /*b520*/  UMOV UR20, UR36 ;  /* 0x0000002400147c82 */ /* 0x000fe20008000000 */
[----:B------:R-:W-:Y:S01]  /*b530*/  SEL R7, RZ, 0x1, P0 ;  /* 0x00000001ff077807 */ /* 0x000fe20000000000 */
[----:B------:R-:W-:Y:S01]  /*b540*/  VIADD R16, R16, 0x40 ;  /* 0x0000004010107836 */ /* 0x000fe20000000000 */
[----:B------:R0:W-:Y:S01]  /*b550*/  UTMALDG.4D [UR8], [UR30], desc[UR14] ;  /* 0x00000e081e0075b4 */ /* 0x0001e20008019000 */
[----:B------:R-:W-:-:S02]  /*b560*/  SEL R5, R5, RZ, P0 ;  /* 0x000000ff05057207 */ /* 0x000fc40000000000 */
[----:B------:R-:W-:Y:S01]  /*b570*/  LOP3.LUT R4, R4, R7, RZ, 0x3c, !PT ;  /* 0x0000000704047212 */ /* 0x000fe200078e3cff */
[----:B------:R0:W-:Y:S01]  /*b580*/  UTMALDG.3D.MULTICAST [UR24], [UR4], UR47, desc[UR14] ;  /* 0x00000e18040073b4 */ /* 0x0001e2000801182f */
[----:B------:R0:W-:Y:S02]  /*b590*/  UTMALDG.3D.MULTICAST [UR16], [UR4], UR47, desc[UR14] ;  /* 0x00000e10040073b4 */ /* 0x0001e4000801182f */
[----:B0-----:R-:W-:Y:S05]  /*b5a0*/  @P1 BRA `(.L_x_291) ;  /* 0xfffffff800f01947 */ /* 0x001fea000383ffff */
.L_x_288:
[----:B------:R-:W-:Y:S05]  /*b5b0*/  BSYNC B1 ;  /* 0x0000000000017941 */ /* 0x000fea0003800000 */
.L_x_287:
[----:B------:R-:W-:Y:S01]  /*b5c0*/  LOP3.LUT P1, RZ, R12, 0xff, RZ, 0xc0, !PT ;  /* 0x000000ff0cff7812 */ /* 0x000fe2000782c0ff */
[----:B------:R-:W-:Y:S01]  /*b5d0*/  VIADD R6, R11, UR29 ;  /* 0x0000001d0b067c36 */ /* 0x000fe20008000000 */
[----:B------:R-:W-:Y:S01]  /*b5e0*/  ULDC.64 UR4, c[0x0][0x750] ;  /* 0x0001d40000047ab9 */ /* 0x000fe20000000a00 */
[----:B------:R-:W-:Y:S01]  /*b5f0*/  IMAD.U32 R8, RZ, RZ, UR29 ;  /* 0x0000001dff087e24 */ /* 0x000fe2000f8e00ff */
[----:B------:R-:W-:Y:S01]  /*b600*/  UISETP.GE.U32.AND UP0, UPT, UR29, 0x3, UPT ;  /* 0x000000031d00788c */ /* 0x000fe2000bf06070 */
[----:B------:R-:W-:Y:S01]  /*b610*/  BSSY B1, `(.L_x_292) ;  /* 0x000006a000017945 */ /* 0x000fe20003800000 */
[----:B------:R-:W-:Y:S02]  /*b620*/  ISETP.GT.U32.AND P0, PT, R6, 0x2, PT ;  /* 0x000000020600780c */ /* 0x000fe40003f04070 */
[----:B------:R-:W-:Y:S02]  /*b630*/  PRMT R12, RZ, 0x7610, R12 ;  /* 0x00007610ff0c7816 */ /* 0x000fe4000000000c */
[----:B------:R-:W-:Y:S01]  /*b640*/  ISETP.LT.U32.AND P0, PT, R8, 0x3, P0 ;  /* 0x000000030800780c */ /* 0x000fe20000701070 */
[----:B------:R-:W-:Y:S01]  /*b650*/  IMAD.MOV.U32 R8, RZ, RZ, -0x1 ;  /* 0xffffffffff087424 */ /* 0x000fe200078e00ff */
[----:B------:R-:W-:Y:S01]  /*b660*/  PLOP3.LUT P2, PT, PT, PT, UP0, 0x80, 0x0 ;  /* 0x000000000000781c */ /* 0x000fe20003f4f008 */
[----:B------:R-:W0:Y:S01]  /*b670*/  @P1 S2R R5, SR_CgaCtaId ;  /* 0x0000000000051919 */ /* 0x000e220000008800 */
[----:B------:R-:W-:-:S04]  /*b680*/  @P1 MOV R4, 0x400 ;  /* 0x0000040000041802 */ /* 0x000fc80000000f00 */
[----:B0-----:R-:W-:Y:S01]  /*b690*/  @P1 LEA R7, R5, R4, 0x18 ;  /* 0x0000000405071211 */ /* 0x001fe200078ec0ff */
[----:B------:R-:W-:-:S03]  /*b6a0*/  IMAD.WIDE.U32 R4, R6, -0x55555555, RZ ;  /* 0xaaaaaaab06047825 */ /* 0x000fc600078e00ff */
[----:B------:R0:W-:Y:S01]  /*b6b0*/  @P1 SYNCS.ARRIVE.TRANS64.A1T0 RZ, [R7+URZ+0x48], RZ ;  /* 0x000048ff07ff19a7 */ /* 0x0001e2000810003f */
[----:B------:R-:W-:Y:S02]  /*b6c0*/  IADD3 R2, P1, R2, UR42, RZ ;  /* 0x0000002a02027c10 */ /* 0x000fe4000ff3e0ff */
[----:B------:R-:W-:Y:S02]  /*b6d0*/  PRMT R4, RZ, 0x7610, R4 ;  /* 0x00007610ff047816 */ /* 0x000fe40000000004 */
[----:B------:R-:W-:Y:S02]  /*b6e0*/  IADD3.X R3, R3, UR40, RZ, P1, !PT ;  /* 0x0000002803037c10 */ /* 0x000fe40008ffe4ff */
[----:B0-----:R-:W-:Y:S02]  /*b6f0*/  SHF.R.U32.HI R7, RZ, 0x1, R5 ;  /* 0x00000001ff077819 */ /* 0x001fe40000011605 */
[----:B------:R-:W-:Y:S02]  /*b700*/  SEL R5, RZ, 0x1, !P0 ;  /* 0x00000001ff057807 */ /* 0x000fe40004000000 */
[----:B------:R-:W-:Y:S01]  /*b710*/  ISETP.GE.U32.AND P0, PT, R2, UR4, PT ;  /* 0x0000000402007c0c */ /* 0x000fe2000bf06070 */
[----:B------:R-:W-:Y:S01]  /*b720*/  IMAD R11, R7, -0x3, R6 ;  /* 0xfffffffd070b7824 */ /* 0x000fe200078e0206 */
[----:B------:R-:W-:Y:S01]  /*b730*/  LOP3.LUT R10, R10, R5, RZ, 0x3c, !PT ;  /* 0x000000050a0a7212 */ /* 0x000fe200078e3cff */
[----:B------:R-:W-:Y:S01]  /*b740*/  IMAD.MOV.U32 R5, RZ, RZ, -0x1 ;  /* 0xffffffffff057424 */ /* 0x000fe200078e00ff */
[----:B------:R-:W-:Y:S01]  /*b750*/  ISETP.GE.U32.AND.EX P0, PT, R3, UR5, PT, P0 ;  /* 0x0000000503007c0c */ /* 0x000fe2000bf06100 */
[----:B------:R-:W-:Y:S01]  /*b760*/  IMAD.MOV.U32 R6, RZ, RZ, -0x1 ;  /* 0xffffffffff067424 */ /* 0x000fe200078e00ff */
[----:B------:R-:W-:-:S11]  /*b770*/  @P2 LOP3.LUT R10, R10, 0x1, R7, 0x78, !PT ;  /* 0x000000010a0a2812 */ /* 0x000fd600078e7807 */
[----:B------:R-:W-:Y:S05]  /*b780*/  @P0 BRA `(.L_x_293) ;  /* 0x0000000400480947 */ /* 0x000fea0003800000 */
[----:B------:R-:W-:Y:S01]  /*b790*/  ULDC.64 UR4, c[0x0][0x728] ;  /* 0x0001ca0000047ab9 */ /* 0x000fe20000000a00 */
[----:B------:R-:W0:Y:S01]  /*b7a0*/  S2R R14, SR_CTAID.X ;  /* 0x00000000000e7919 */ /* 0x000e220000002500 */
[----:B------:R-:W-:Y:S01]  /*b7b0*/  ISETP.NE.U32.AND P0, PT, RZ, UR4, PT ;  /* 0x00000004ff007c0c */ /* 0x000fe2000bf05070 */
[----:B------:R-:W-:Y:S01]  /*b7c0*/  ULDC UR9, c[0x0][0x730] ;  /* 0x0001cc0000097ab9 */ /* 0x000fe20000000800 */
[----:B------:R-:W-:Y:S01]  /*b7d0*/  IMAD.MOV.U32 R4, RZ, RZ, R2 ;  /* 0x000000ffff047224 */ /* 0x000fe200078e0002 */
[----:B------:R-:W1:Y:S01]  /*b7e0*/  S2R R13, SR_CTAID.Y ;  /* 0x00000000000d7919 */ /* 0x000e620000002600 */
[----:B------:R-:W-:Y:S01]  /*b7f0*/  ISETP.NE.AND.EX P0, PT, RZ, UR5, PT, P0 ;  /* 0x00000005ff007c0c */ /* 0x000fe2000bf05300 */
[----:B------:R-:W-:-:S12]  /*b800*/  IMAD.MOV.U32 R5, RZ, RZ, R3 ;  /* 0x000000ffff057224 */ /* 0x000fd800078e0003 */
[----:B------:R-:W-:Y:S05]  /*b810*/  @!P0 BRA `(.L_x_294) ;  /* 0x0000000000288947 */ /* 0x000fea0003800000 */
[----:B------:R-:W-:Y:S02]  /*b820*/  ULDC UR8, c[0x0][0x734] ;  /* 0x0001cd0000087ab9 */ /* 0x000fe40000000800 */
[----:B------:R-:W-:-:S05]  /*b830*/  IADD3 R9, P0, R2, UR8, RZ ;  /* 0x0000000802097c10 */ /* 0x000fca000ff1e0ff */
[----:B------:R-:W-:-:S04]  /*b840*/  IMAD.X R15, RZ, RZ, R3, P0 ;  /* 0x000000ffff0f7224 */ /* 0x000fc800000e0603 */
[----:B------:R-:W-:-:S04]  /*b850*/  IMAD.WIDE.U32 R6, R15, UR4, RZ ;  /* 0x000000040f067c25 */ /* 0x000fc8000f8e00ff */
[----:B------:R-:W-:-:S04]  /*b860*/  IMAD.WIDE.U32 R6, P0, R9, UR5, R6 ;  /* 0x0000000509067c25 */ /* 0x000fc8000f800006 */
[----:B------:R-:W-:-:S04]  /*b870*/  IMAD.WIDE.U32 R8, R9, UR4, RZ ;  /* 0x0000000409087c25 */ /* 0x000fc8000f8e00ff */
[----:B------:R-:W-:Y:S01]  /*b880*/  IMAD.X R5, RZ, RZ, RZ, P0 ;  /* 0x000000ffff057224 */ /* 0x000fe200000e06ff */
[----:B------:R-:W-:Y:S01]  /*b890*/  IADD3 RZ, P0, R9, R6, RZ ;  /* 0x0000000609ff7210 */ /* 0x000fe20007f1e0ff */
[----:B------:R-:W-:-:S04]  /*b8a0*/  IMAD.MOV.U32 R4, RZ, RZ, R7 ;  /* 0x000000ffff047224 */ /* 0x000fc800078e0007 */
[----:B------:R-:W-:-:S08]  /*b8b0*/  IMAD.WIDE.U32.X R4, R15, UR5, R4, P0 ;  /* 0x000000050f047c25 */ /* 0x000fd000080e0404 */
.L_x_294:
[--C-:B------:R-:W-:Y:S01]  /*b8c0*/  SHF.R.U64 R8, R4, UR9, R5.reuse ;  /* 0x0000000904087c19 */ /* 0x100fe20008001205 */
[----:B------:R-:W-:Y:S01]  /*b8d0*/  ULDC.64 UR4, c[0x0][0x720] ;  /* 0x0001c80000047ab9 */ /* 0x000fe20000000a00 */
[----:B------:R-:W-:Y:S01]  /*b8e0*/  SHF.R.U32.HI R4, RZ, UR9, R5 ;  /* 0x00000009ff047c19 */ /* 0x000fe20008011605 */
[----:B------:R-:W2:Y:S01]  /*b8f0*/  LDC R19, c[0x0][0x144] ;  /* 0x00005100ff137b82 */ /* 0x000ea20000000800 */
[----:B------:R-:W-:Y:S01]  /*b900*/  IADD3 R7, P0, RZ, -R8, RZ ;  /* 0x80000008ff077210 */ /* 0x000fe20007f1e0ff */
[----:B------:R-:W-:Y:S01]  /*b910*/  ULDC.64 UR10, c[0x0][0x740] ;  /* 0x0001d000000a7ab9 */ /* 0x000fe20000000a00 */
[----:B0-----:R-:W-:Y:S01]  /*b920*/  I2FP.F32.U32 R9, R14 ;  /* 0x0000000e00097245 */ /* 0x001fe20000201000 */
[----:B------:R-:W-:Y:S02]  /*b930*/  ULDC UR8, c[0x0][0x708] ;  /* 0x0001c20000087ab9 */ /* 0x000fe40000000800 */
[----:B------:R-:W-:Y:S01]  /*b940*/  IMAD.X R4, RZ, RZ, ~R4, P0 ;  /* 0x000000ffff047224 */ /* 0x000fe200000e0e04 */
[----:B------:R-:W-:Y:S01]  /*b950*/  ISETP.NE.U32.AND P0, PT, RZ, UR10, PT ;  /* 0x0000000aff007c0c */ /* 0x000fe2000bf05070 */
[----:B------:R-:W0:Y:S02]  /*b960*/  LDC R16, c[0x0][0x148] ;  /* 0x00005200ff107b82 */ /* 0x000e240000000800 */
[----:B------:R-:W-:Y:S01]  /*b970*/  IMAD R6, R4, UR4, RZ ;  /* 0x0000000404067c24 */ /* 0x000fe2000f8e02ff */
[----:B------:R-:W-:Y:S01]  /*b980*/  ISETP.NE.AND.EX P0, PT, RZ, UR11, PT, P0 ;  /* 0x0000000bff007c0c */ /* 0x000fe2000bf05300 */
[----:B------:R-:W-:Y:S01]  /*b990*/  IMAD.WIDE.U32 R4, R7, UR4, R2 ;  /* 0x0000000407047c25 */ /* 0x000fe2000f8e0002 */
[----:B------:R-:W-:-:S03]  /*b9a0*/  ULDC UR4, c[0x0][0x150] ;  /* 0x0000540000047ab9 */ /* 0x000fc60000000800 */
[----:B------:R-:W-:Y:S02]  /*b9b0*/  IMAD R7, R7, UR5, R6 ;  /* 0x0000000507077c24 */ /* 0x000fe4000f8e0206 */
[----:B------:R-:W-:Y:S01]  /*b9c0*/  FMUL R6, R9, UR4 ;  /* 0x0000000409067c20 */ /* 0x000fe20008400000 */
[----:B------:R-:W-:Y:S01]  /*b9d0*/  ULDC UR4, c[0x0][0x718] ;  /* 0x0001c60000047ab9 */ /* 0x000fe20000000800 */
[----:B------:R-:W-:Y:S01]  /*b9e0*/  ULDC UR5, c[0x0][0x154] ;  /* 0x0000550000057ab9 */ /* 0x000fe20000000800 */
[----:B------:R-:W-:-:S03]  /*b9f0*/  IMAD.IADD R5, R5, 0x1, R7 ;  /* 0x0000000105057824 */ /* 0x000fc600078e0207 */
[----:B------:R-:W3:Y:S02]  /*ba00*/  F2I.U32.TRUNC.NTZ R6, R6 ;  /* 0x0000000600067305 */ /* 0x000ee4000020f000 */
[----:B------:R-:W-:Y:S02]  /*ba10*/  SHF.R.U64 R9, R4, UR4, R5 ;  /* 0x0000000404097c19 */ /* 0x000fe40008001205 */
[----:B-1----:R-:W-:-:S05]  /*ba20*/  I2FP.F32.U32 R4, R13 ;  /* 0x0000000d00047245 */ /* 0x002fca0000201000 */
[----:B------:R-:W-:Y:S01]  /*ba30*/  FMUL R7, R4, UR5 ;  /* 0x0000000504077c20 */ /* 0x000fe20008400000 */
[----:B------:R-:W-:Y:S01]  /*ba40*/  SHF.R.U32.HI R4, RZ, UR4, R5 ;  /* 0x00000004ff047c19 */ /* 0x000fe20008011605 */
[----:B------:R-:W-:Y:S02]  /*ba50*/  ULDC UR4, c[0x0][0x758] ;  /* 0x0001d60000047ab9 */ /* 0x000fe40000000800 */
[----:B------:R1:W4:Y:S01]  /*ba60*/  F2I.U32.TRUNC.NTZ R20, R7 ;  /* 0x0000000700147305 */ /* 0x000322000020f000 */
[----:B------:R-:W-:Y:S01]  /*ba70*/  SHF.R.U64 R18, R9, UR8, R4 ;  /* 0x0000000809127c19 */ /* 0x000fe20008001204 */
[----:B---3--:R-:W-:Y:S01]  /*ba80*/  IMAD.MOV R6, RZ, RZ, -R6 ;  /* 0x000000ffff067224 */ /* 0x008fe200078e0a06 */
[----:B------:R-:W-:-:S03]  /*ba90*/  SHF.R.U32.HI R5, RZ, UR8, R4 ;  /* 0x00000008ff057c19 */ /* 0x000fc60008011604 */
[----:B--2---:R-:W-:Y:S01]  /*baa0*/  IMAD R22, R19, R6, R14 ;  /* 0x0000000613167224 */ /* 0x004fe200078e020e */
[--C-:B------:R-:W-:Y:S02]  /*bab0*/  SHF.R.U64 R15, R18, UR4, R5.reuse ;  /* 0x00000004120f7c19 */ /* 0x100fe40008001205 */
[----:B------:R-:W-:-:S03]  /*bac0*/  SHF.R.U32.HI R17, RZ, UR4, R5 ;  /* 0x00000004ff117c19 */ /* 0x000fc60008011605 */
[----:B------:R-:W-:Y:S02]  /*bad0*/  IMAD.MOV.U32 R4, RZ, RZ, R15 ;  /* 0x000000ffff047224 */ /* 0x000fe400078e000f */
[----:B------:R-:W-:Y:S01]  /*bae0*/  IMAD.MOV.U32 R5, RZ, RZ, R17 ;  /* 0x000000ffff057224 */ /* 0x000fe200078e0011 */
[----:B01--4-:R-:W-:Y:S06]  /*baf0*/  @!P0 BRA `(.L_x_295) ;  /* 0x0000000000288947 */ /* 0x013fec0003800000 */
[----:B------:R-:W-:Y:S02]  /*bb00*/  ULDC UR4, c[0x0][0x74c] ;  /* 0x0001d30000047ab9 */ /* 0x000fe40000000800 */
[----:B------:R-:W-:-:S05]  /*bb10*/  IADD3 R5, P0, R15, UR4, RZ ;  /* 0x000000040f057c10 */ /* 0x000fca000ff1e0ff */
[----:B------:R-:W-:-:S04]  /*bb20*/  IMAD.X R17, RZ, RZ, R17, P0 ;  /* 0x000000ffff117224 */ /* 0x000fc800000e0611 */
[----:B------:R-:W-:-:S04]  /*bb30*/  IMAD.WIDE.U32 R6, R17, UR10, RZ ;  /* 0x0000000a11067c25 */ /* 0x000fc8000f8e00ff */
[----:B------:R-:W-:-:S04]  /*bb40*/  IMAD.WIDE.U32 R6, P0, R5, UR11, R6 ;  /* 0x0000000b05067c25 */ /* 0x000fc8000f800006 */
[----:B------:R-:W-:-:S04]  /*bb50*/  IMAD.WIDE.U32 R4, R5, UR10, RZ ;  /* 0x0000000a05047c25 */ /* 0x000fc8000f8e00ff */
[----:B------:R-:W-:Y:S01]  /*bb60*/  IMAD.MOV.U32 R4, RZ, RZ, R7 ;  /* 0x000000ffff047224 */ /* 0x000fe200078e0007 */
[----:B------:R-:W-:Y:S01]  /*bb70*/  IADD3 RZ, P1, R5, R6, RZ ;  /* 0x0000000605ff7210 */ /* 0x000fe20007f3e0ff */
[----:B------:R-:W-:-:S04]  /*bb80*/  IMAD.X R5, RZ, RZ, RZ, P0 ;  /* 0x000000ffff057224 */ /* 0x000fc800000e06ff */
[----:B------:R-:W-:-:S08]  /*bb90*/  IMAD.WIDE.U32.X R4, R17, UR11, R4, P1 ;  /* 0x0000000b11047c25 */ /* 0x000fd000088e0404 */
.L_x_295:
[----:B------:R-:W-:Y:S01]  /*bba0*/  ULDC UR4, c[0x0][0x748] ;  /* 0x0001d20000047ab9 */ /* 0x000fe20000000800 */
[----:B------:R-:W-:Y:S01]  /*bbb0*/  IMAD.MOV R20, RZ, RZ, -R20 ;  /* 0x000000ffff147224 */ /* 0x000fe200078e0a14 */
[----:B------:R-:W-:Y:S01]  /*bbc0*/  SHF.R.U64 R5, R4, UR4, R5 ;  /* 0x0000000404057c19 */ /* 0x000fe20008001205 */
[----:B------:R-:W-:Y:S01]  /*bbd0*/  ULDC UR4, c[0x0][0x738] ;  /* 0x0001ce0000047ab9 */ /* 0x000fe20000000800 */
[----:B------:R-:W-:Y:S01]  /*bbe0*/  LOP3.LUT R4, R18, UR37, RZ, 0xc0, !PT ;  /* 0x0000002512047c12 */ /* 0x000fe2000f8ec0ff */
[----:B------:R-:W-:Y:S01]  /*bbf0*/  @P3 IMAD R22, R16, R20, R13 ;  /* 0x0000001410163224 */ /* 0x000fe200078e020d */
[----:B------:R-:W-:Y:S01]  /*bc00*/  LOP3.LUT R14, R9, UR7, RZ, 0xc0, !PT ;  /* 0x00000007090e7c12 */ /* 0x000fe2000f8ec0ff */
[----:B------:R-:W-:Y:S01]  /*bc10*/  IMAD.MOV R6, RZ, RZ, -R5 ;  /* 0x000000ffff067224 */ /* 0x000fe200078e0a05 */
[----:B------:R-:W-:Y:S01]  /*bc20*/  ULDC UR5, c[0x0][0x710] ;  /* 0x0001c40000057ab9 */ /* 0x000fe20000000800 */
[----:B------:R-:W-:Y:S02]  /*bc30*/  IMAD R5, R5, UR21, R4 ;  /* 0x0000001505057c24 */ /* 0x000fe4000f8e0204 */
[----:B------:R-:W-:Y:S01]  /*bc40*/  IMAD R15, R6, UR4, R15 ;  /* 0x00000004060f7c24 */ /* 0x000fe2000f8e020f */
[----:B------:R-:W-:Y:S01]  /*bc50*/  ULDC UR4, c[0x0][0x700] ;  /* 0x0001c00000047ab9 */ /* 0x000fe20000000800 */
[----:B------:R-:W-:-:S02]  /*bc60*/  IMAD R5, R5, UR5, R22 ;  /* 0x0000000505057c24 */ /* 0x000fc4000f8e0216 */
[----:B------:R-:W-:Y:S02]  /*bc70*/  IMAD R14, R15, UR4, R14 ;  /* 0x000000040f0e7c24 */ /* 0x000fe4000f8e020e */
[----:B------:R-:W-:-:S03]  /*bc80*/  IMAD.MOV.U32 R4, RZ, RZ, 0x1 ;  /* 0x00000001ff047424 */ /* 0x000fc600078e00ff */
[----:B------:R-:W-:Y:S02]  /*bc90*/  SEL R6, R14, R5, !P3 ;  /* 0x000000050e067207 */ /* 0x000fe40005800000 */
[----:B------:R-:W-:-:S07]  /*bca0*/  SEL R5, R5, R14, !P3 ;  /* 0x0000000e05057207 */ /* 0x000fce0005800000 */
.L_x_293:
[----:B------:R-:W-:Y:S05]  /*bcb0*/  BSYNC B1 ;  /* 0x0000000000017941 */ /* 0x000fea0003800000 */
.L_x_292:
[----:B------:R-:W-:-:S13]  /*bcc0*/  LOP3.LUT P0, RZ, R4, 0xff, RZ, 0xc0, !PT ;  /* 0x000000ff04ff7812 */ /* 0x000fda000780c0ff */
[----:B------:R-:W-:Y:S05]  /*bcd0*/  @P0 BRA `(.L_x_296) ;  /* 0xfffffff000e40947 */ /* 0x000fea000383ffff */
[----:B------:R-:W-:Y:S05]  /*bce0*/  BSYNC B0 ;  /* 0x0000000000007941 */ /* 0x000fea0003800000 */
.L_x_285:
[----:B------:R-:W-:-:S03]  /*bcf0*/  UMOV UR4, 0xffffffff ;  /* 0xffffffff00047882 */ /* 0x000fc60000000000 */
[----:B------:R-:W-:Y:S05]  /*bd00*/  BRA.DIV UR4, `(.L_x_297) ;  /* 0x0000000204e47947 */ /* 0x000fea000b800000 */
[----:B------:R-:W-:-:S13]  /*bd10*/  ELECT P0, URZ, PT ;  /* 0x00000000003f782f */ /* 0x000fda0003800000 */
.L_x_310:
[----:B------:R-:W-:Y:S04]  /*bd20*/  BSSY B0, `(.L_x_298) ;  /* 0x0000023000007945 */ /* 0x000fe80003800000 */
[----:B------:R-:W-:Y:S05]  /*bd30*/  @!P0 BRA `(.L_x_299) ;  /* 0x0000000000848947 */ /* 0x000fea0003800000 */
[----:B------:R-:W-:-:S04]  /*bd40*/  ULOP3.LUT UR4, UR6, 0x2, URZ, 0xfc, !UPT ;  /* 0x0000000206047892 */ /* 0x000fc8000f8efc3f */
[----:B------:R-:W-:-:S06]  /*bd50*/  UISETP.NE.AND UP0, UPT, UR4, 0x3, UPT ;  /* 0x000000030400788c */ /* 0x000fcc000bf05270 */
[----:B------:R-:W-:-:S13]  /*bd60*/  PLOP3.LUT P0, PT, PT, PT, UP0, 0x80, 0x0 ;  /* 0x000000000000781c */ /* 0x000fda0003f0f008 */
[----:B------:R-:W-:Y:S05]  /*bd70*/  @!P0 BRA `(.L_x_300) ;  /* 0x0000000000048947 */ /* 0x000fea0003800000 */
[----:B------:R-:W-:Y:S01]  /*bd80*/  BPT.TRAP 0x1 ;  /* 0x000000040000795c */ /* 0x000fe20000300000 */
.L_x_300:
[----:B------:R-:W0:Y:S01]  /*bd90*/  S2R R3, SR_CgaCtaId ;  /* 0x0000000000037919 */ /* 0x000e220000008800 */
[----:B------:R-:W-:Y:S02]  /*bda0*/  MOV R0, 0x400 ;  /* 0x0000040000007802 */ /* 0x000fe40000000f00 */
[----:B------:R-:W-:Y:S02]  /*bdb0*/  SHF.L.U32 R2, R10, 0x1f, RZ ;  /* 0x0000001f0a027819 */ /* 0x000fe400000006ff */
[----:B0-----:R-:W-:-:S05]  /*bdc0*/  LEA R0, R3, R0, 0x18 ;  /* 0x0000000003007211 */ /* 0x001fca00078ec0ff */
[----:B------:R-:W-:-:S04]  /*bdd0*/  VIADD R0, R0, 0x18 ;  /* 0x0000001800007836 */ /* 0x000fc80000000000 */
[C---:B------:R-:W-:Y:S02]  /*bde0*/  IMAD R7, R11.reuse, 0x8, R0 ;  /* 0x000000080b077824 */ /* 0x040fe400078e0200 */
[----:B------:R-:W-:Y:S02]  /*bdf0*/  VIADD R11, R11, 0x1 ;  /* 0x000000010b0b7836 */ /* 0x000fe40000000000 */
[----:B------:R-:W0:Y:S03]  /*be00*/  SYNCS.PHASECHK.TRANS64.TRYWAIT P0, [R7+URZ], R2 ;  /* 0x00000002070075a7 */ /* 0x000e26000800017f */
[----:B------:R-:W-:-:S04]  /*be10*/  ISETP.NE.AND P1, PT, R11, 0x3, PT ;  /* 0x000000030b00780c */ /* 0x000fc80003f25270 */
[----:B------:R-:W-:Y:S02]  /*be20*/  SEL R3, RZ, 0x1, P1 ;  /* 0x00000001ff037807 */ /* 0x000fe40000800000 */
[----:B------:R-:W-:Y:S02]  /*be30*/  SEL R11, R11, RZ, P1 ;  /* 0x000000ff0b0b7207 */ /* 0x000fe40000800000 */
[----:B------:R-:W-:-:S03]  /*be40*/  LOP3.LUT R9, R10, R3, RZ, 0x3c, !PT ;  /* 0x000000030a097212 */ /* 0x000fc600078e3cff */
[----:B------:R-:W-:Y:S01]  /*be50*/  IMAD R6, R11, 0x8, R0 ;  /* 0x000000080b067824 */ /* 0x000fe200078e0200 */
[----:B------:R-:W-:Y:S01]  /*be60*/  SHF.L.U32 R5, R9, 0x1f, RZ ;  /* 0x0000001f09057819 */ /* 0x000fe200000006ff */
[----:B0-----:R-:W-:Y:S06]  /*be70*/  @!P0 BRA `(.L_x_301) ;  /* 0x0000000000a88947 */ /* 0x001fec0003800000 */
.L_x_311:
[----:B------:R-:W1:Y:S01]  /*be80*/  SYNCS.PHASECHK.TRANS64.TRYWAIT P0, [R6+URZ], R5 ;  /* 0x00000005060075a7 */ /* 0x000e62000800017f */
[----:B0-----:R-:W-:-:S05]  /*be90*/  VIADD R2, R11, 0x1 ;  /* 0x000000010b027836 */ /* 0x001fca0000000000 */
[----:B------:R-:W-:-:S04]  /*bea0*/  ISETP.NE.AND P1, PT, R2, 0x3, PT ;  /* 0x000000030200780c */ /* 0x000fc80003f25270 */
[----:B------:R-:W-:Y:S02]  /*beb0*/  SEL R4, RZ, 0x1, P1 ;  /* 0x00000001ff047807 */ /* 0x000fe40000800000 */
[----:B------:R-:W-:Y:S02]  /*bec0*/  SEL R3, R2, RZ, P1 ;  /* 0x000000ff02037207 */ /* 0x000fe40000800000 */
[----:B------:R-:W-:Y:S01]  /*bed0*/  LOP3.LUT R4, R9, R4, RZ, 0x3c, !PT ;  /* 0x0000000409047212 */ /* 0x000fe200078e3cff */
[----:B-1----:R-:W-:Y:S06]  /*bee0*/  @!P0 BRA `(.L_x_302) ;  /* 0x0000000000a08947 */ /* 0x002fec0003800000 */
.L_x_312:
[----:B------:R-:W-:Y:S01]  /*bef0*/  IMAD R3, R3, 0x8, R0 ;  /* 0x0000000803037824 */ /* 0x000fe200078e0200 */
[----:B------:R-:W-:-:S07]  /*bf00*/  SHF.L.U32 R0, R4, 0x1f, RZ ;  /* 0x0000001f04007819 */ /* 0x000fce00000006ff */
.L_x_303:
[----:B-1----:R1:W2:Y:S02]  /*bf10*/  SYNCS.PHASECHK.TRANS64.TRYWAIT P0, [R3+URZ], R0 ;  /* 0x00000000030075a7 */ /* 0x0022a4000800017f */
[----:B--2---:R-:W-:Y:S05]  /*bf20*/  @!P0 NANOSLEEP.SYNCS 0x989680 ;  /* 0x009896800000895d */ /* 0x004fea0003900000 */
[----:B------:R-:W2:Y:S02]  /*bf30*/  @!P0 SYNCS.PHASECHK.TRANS64 P0, [R3+URZ], R0 ;  /* 0x00000000030085a7 */ /* 0x000ea4000800007f */
[----:B--2---:R-:W-:Y:S05]  /*bf40*/  @!P0 BRA `(.L_x_303) ;  /* 0xfffffffc00f08947 */ /* 0x004fea000383ffff */
.L_x_299:
[----:B------:R-:W-:Y:S05]  /*bf50*/  BSYNC B0 ;  /* 0x0000000000007941 */ /* 0x000fea0003800000 */
.L_x_298:
[----:B------:R-:W-:Y:S05]  /*bf60*/  EXIT ;  /* 0x000000000000794d */ /* 0x000fea0003800000 */
.L_x_21:
[----:B-1----:R-:W-:-:S04]  /*bf70*/  IMAD.U32 R11, RZ, RZ, UR8 ;  /* 0x00000008ff0b7e24 */ /* 0x002fc8000f8e00ff */
[----:B------:R1:W2:Y:S03]  /*bf80*/  SYNCS.PHASECHK.TRANS64.TRYWAIT P0, [R11+URZ], R14 ;  /* 0x0000000e0b0075a7 */ /* 0x0002a6000800017f */
[----:B--2---:R-:W-:Y:S05]  /*bf90*/  @!P0 NANOSLEEP.SYNCS 0x989680 ;  /* 0x009896800000895d */ /* 0x004fea0003900000 */
[----:B------:R-:W2:Y:S02]  /*bfa0*/  @!P0 SYNCS.PHASECHK.TRANS64 P0, [R11+URZ], R14 ;  /* 0x0000000e0b0085a7 */ /* 0x000ea4000800007f */
[----:B--2---:R-:W-:Y:S05]  /*bfb0*/  @!P0 BRA `(.L_x_21) ;  /* 0xfffffffc00ec8947 */ /* 0x004fea000383ffff */
[----:B------:R-:W-:Y:S05]  /*bfc0*/  BRA `(.L_x_20) ;  /* 0xffffff58005c7947 */ /* 0x000fea000383ffff */
.L_x_286:
[----:B------:R-:W-:Y:S01]  /*bfd0*/  BSSY B1, `(.L_x_304) ;  /* 0x0000006000017945 */ /* 0x000fe20003800000 */
[----:B------:R-:W-:-:S07]  /*bfe0*/  IMAD.MOV.U32 R4, RZ, RZ, -0x1 ;  /* 0xffffffffff047424 */ /* 0x000fce00078e00ff */
[----:B------:R-:W-:Y:S05]  /*bff0*/  WARPSYNC.COLLECTIVE R4, `(.L_x_305) ;  /* 0x00000000040c7348 */ /* 0x000fea0003c00000 */
[----:B------:R-:W-:Y:S02]  /*c000*/  ELECT P0, UR62, PT ;  /* 0x00000000003e782f */ /* 0x000fe40003800000 */
[----:B------:R-:W-:Y:S01]  /*c010*/  MOV R4, UR62 ;  /* 0x0000003e00047c02 */ /* 0x000fe20008000f00 */
[----:B------:R-:W-:Y:S10]  /*c020*/  ENDCOLLECTIVE ;  /* 0x000000000000791b */ /* 0x000ff40003800000 */
.L_x_305:
[----:B------:R-:W-:Y:S05]  /*c030*/  BSYNC B1 ;  /* 0x0000000000017941 */ /* 0x000fea0003800000 */
.L_x_304:
[----:B------:R-:W-:Y:S05]  /*c040*/  BRA `(.L_x_306) ;  /* 0xfffffff000147947 */ /* 0x000fea000383ffff */
.L_x_289:
[----:B-1----:R1:W2:Y:S02]  /*c050*/  SYNCS.PHASECHK.TRANS64.TRYWAIT P0, [R15+URZ+0x18], R6 ;  /* 0x000018060f0075a7 */ /* 0x0022a4000800017f */
[----:B--2---:R-:W-:Y:S05]  /*c060*/  @!P0 NANOSLEEP.SYNCS 0x989680 ;  /* 0x009896800000895d */ /* 0x004fea0003900000 */
[----:B------:R-:W2:Y:S02]  /*c070*/  @!P0 SYNCS.PHASECHK.TRANS64 P0, [R15+URZ+0x18], R6 ;  /* 0x000018060f0085a7 */ /* 0x000ea4000800007f */
[----:B--2---:R-:W-:Y:S05]  /*c080*/  @!P0 BRA `(.L_x_289) ;  /* 0xfffffffc00f08947 */ /* 0x004fea000383ffff */
[----:B------:R-:W-:Y:S05]  /*c090*/  BRA `(.L_x_307) ;  /* 0xfffffff000587947 */ /* 0x000fea000383ffff */
.L_x_297:
[----:B------:R-:W-:Y:S01]  /*c0a0*/  BSSY B0, `(.L_x_308) ;  /* 0x0000006000007945 */ /* 0x000fe20003800000 */
[----:B------:R-:W-:-:S07]  /*c0b0*/  IMAD.MOV.U32 R4, RZ, RZ, -0x1 ;  /* 0xffffffffff047424 */ /* 0x000fce00078e00ff */
[----:B------:R-:W-:Y:S05]  /*c0c0*/  WARPSYNC.COLLECTIVE R4, `(.L_x_309) ;  /* 0x00000000040c7348 */ /* 0x000fea0003c00000 */
[----:B------:R-:W-:Y:S02]  /*c0d0*/  ELECT P0, UR62, PT ;  /* 0x00000000003e782f */ /* 0x000fe40003800000 */
[----:B------:R-:W-:Y:S01]  /*c0e0*/  MOV R4, UR62 ;  /* 0x0000003e00047c02 */ /* 0x000fe20008000f00 */
[----:B------:R-:W-:Y:S10]  /*c0f0*/  ENDCOLLECTIVE ;  /* 0x000000000000791b */ /* 0x000ff40003800000 */
.L_x_309:
[----:B------:R-:W-:Y:S05]  /*c100*/  BSYNC B0 ;  /* 0x0000000000007941 */ /* 0x000fea0003800000 */
.L_x_308:
[----:B------:R-:W-:Y:S05]  /*c110*/  BRA `(.L_x_310) ;  /* 0xfffffffc00007947 */ /* 0x000fea000383ffff */
.L_x_301:
[----:B0-----:R0:W1:Y:S02]  /*c120*/  SYNCS.PHASECHK.TRANS64.TRYWAIT P0, [R7+URZ], R2 ;  /* 0x00000002070075a7 */ /* 0x001064000800017f */
[----:B-1----:R-:W-:Y:S05]  /*c130*/  @!P0 NANOSLEEP.SYNCS 0x989680 ;  /* 0x009896800000895d */ /* 0x002fea0003900000 */
[----:B------:R-:W1:Y:S02]  /*c140*/  @!P0 SYNCS.PHASECHK.TRANS64 P0, [R7+URZ], R2 ;  /* 0x00000002070085a7 */ /* 0x000e64000800007f */
[----:B-1----:R-:W-:Y:S05]  /*c150*/  @!P0 BRA `(.L_x_301) ;  /* 0xfffffffc00f08947 */ /* 0x002fea000383ffff */
[----:B------:R-:W-:Y:S05]  /*c160*/  BRA `(.L_x_311) ;  /* 0xfffffffc00447947 */ /* 0x000fea000383ffff */
.L_x_302:
[----:B0-----:R0:W1:Y:S02]  /*c170*/  SYNCS.PHASECHK.TRANS64.TRYWAIT P0, [R6+URZ], R5 ;  /* 0x00000005060075a7 */ /* 0x001064000800017f */
[----:B-1----:R-:W-:Y:S05]  /*c180*/  @!P0 NANOSLEEP.SYNCS 0x989680 ;  /* 0x009896800000895d */ /* 0x002fea0003900000 */
[----:B------:R-:W1:Y:S02]  /*c190*/  @!P0 SYNCS.PHASECHK.TRANS64 P0, [R6+URZ], R5 ;  /* 0x00000005060085a7 */ /* 0x000e64000800007f */
[----:B-1----:R-:W-:Y:S05]  /*c1a0*/  @!P0 BRA `(.L_x_302) ;  /* 0xfffffffc00f08947 */ /* 0x002fea000383ffff */
[----:B------:R-:W-:Y:S05]  /*c1b0*/  BRA `(.L_x_312) ;  /* 0xfffffffc004c7947 */ /* 0x000fea000383ffff */
.L_x_313:
[----:B------:R-:W-:-:S00]  /*c1c0*/  BRA `(.L_x_313) ;  /* 0xfffffffc00fc7947 */ /* 0x000fc0000383ffff */
[----:B------:R-:W-:-:S00]  /*c1d0*/  NOP ;  /* 0x0000000000007918 */ /* 0x000fc00000000000 */
        /* <DEDUP_REMOVED lines=10> */
.L_x_314:


//--------------------- .nv.shared._ZN7cutlass13device_kernelINS_4gemm6kernel13GemmUniversalIN4cute5tupleIJiiiiEEENS1_10collective13CollectiveMmaINS1_40MainloopSm90TmaGmmaWarpSpecializedSparseILi3ENS5_IJNS4_1CILi2EEENSA_ILi1EEESC_EEENS1_35KernelTmaWarpSpecializedCooperativeEEENS5_IJNSA_ILi256EEENSA_ILi128EEESH_EEENS_10bfloat16_tENS5_IJNS4_6LayoutINS5_IJiNS5_IJSB_iEEEiEEENS5_IJlNS5_IJSC_SB_EEElEEEEENSK_INS5_IJNS5_IJNS5_IJNSA_ILi8EEESB_NSA_ILi4EEEEEEiEEENS5_IJNS5_IJNSA_ILi16EEESB_SR_EEEiEEEiEEENS5_IJNS5_IJNS5_IJSH_SU_NSA_ILi2048EEEEEENSA_ILi8192EEEEEENS5_IJNS5_IJSC_NSA_ILi1024EEENSA_ILi32EEEEEElEEElEEEEEEEESJ_NS5_IJlSC_lEEENS4_8TiledMMAINS4_8MMA_AtomIJNS4_4SM904GMMA6SPARSE29GMMA_64x128x32_F32BF16BF16_SSILNS1D_5MajorE0ELS1G_0ELNS1D_7ScaleInE1ELS1H_1ELNS1D_9SparseSelE0EEEEEENSK_ISD_NS5_IJSC_NSA_ILi0EEES1L_EEEEENS5_IJNS4_10UnderscoreES1O_S1O_EEEEENS4_13SM90_TMA_LOADENS4_14ComposedLayoutINS4_7SwizzleILi3ELi4ELi3EEENS4_25smem_sparse_ptr_flag_bitsILi2ELi16EEENSK_INS5_IJNS5_IJSC_SQ_EEENS5_IJSB_NSA_ILi64EEEEEEEEENS5_IJNS5_IJS1L_SH_EEESN_EEEEEEEvNS4_8identityENS4_23SM90_TMA_LOAD_MULTICASTENS1S_IS1U_NS4_18smem_ptr_flag_bitsILi16EEENSK_INS5_IJSQ_S1Y_EEENS5_IJS1Y_SC_EEEEEEEvS25_EENS_8epilogue10collective6detail29Sm90TmaWarpSpecializedAdapterINS2F_15DefaultEpilogueIfNS5_IJSC_llEEES2J_NS2E_6thread17LinearCombinationIfLi1EffLNS2K_9ScaleType4KindE0ELNS_15FloatRoundStyleE2EfEENS1_15EpilogueDefaultEEEEEvvEEEEvNT_6ParamsE --------------------------
	.section	.nv.shared._ZN7cutlass13device_kernelINS_4gemm6kernel13GemmUniversalIN4cute5tupleIJiiiiEEENS1_10collective13CollectiveMmaINS1_40MainloopSm90TmaGmmaWarpSpecializedSparseILi3ENS5_IJNS4_1CILi2EEENSA_ILi1EEESC_EEENS1_35KernelTmaWarpSpecializedCooperativeEEENS5_IJNSA_ILi256EEENSA_ILi128EEESH_EEENS_10bfloat16_tENS5_IJNS4_6LayoutINS5_IJiNS5_IJSB_iEEEiEEENS5_IJlNS5_IJSC_SB_EEElEEEEENSK_INS5_IJNS5_IJNS5_IJNSA_ILi8EEESB_NSA_ILi4EEEEEEiEEENS5_IJNS5_IJNSA_ILi16EEESB_SR_EEEiEEEiEEENS5_IJNS5_IJNS5_IJSH_SU_NSA_ILi2048EEEEEENSA_ILi8192EEEEEENS5_IJNS5_IJSC_NSA_ILi1024EEENSA_ILi32EEEEEElEEElEEEEEEEESJ_NS5_IJlSC_lEEENS4_8TiledMMAINS4_8MMA_AtomIJNS4_4SM904GMMA6SPARSE29GMMA_64x128x32_F32BF16BF16_SSILNS1D_5MajorE0ELS1G_0ELNS1D_7ScaleInE1ELS1H_1ELNS1D_9SparseSelE0EEEEEENSK_ISD_NS5_IJSC_NSA_ILi0EEES1L_EEEEENS5_IJNS4_10UnderscoreES1O_S1O_EEEEENS4_13SM90_TMA_LOADENS4_14ComposedLayoutINS4_7SwizzleILi3ELi4ELi3EEENS4_25smem_sparse_ptr_flag_bitsILi2ELi16EEENSK_INS5_IJNS5_IJSC_SQ_EEENS5_IJSB_NSA_ILi64EEEEEEEEENS5_IJNS5_IJS1L_SH_EEESN_EEEEEEEvNS4_8identityENS4_23SM90_TMA_LOAD_MULTICASTENS1S_IS1U_NS4_18smem_ptr_flag_bitsILi16EEENSK_INS5_IJSQ_S1Y_EEENS5_IJS1Y_SC_EEEEEEEvS25_EENS_8epilogue10collective6detail29Sm90TmaWarpSpecializedAdapterINS2F_15DefaultEpilogueIfNS5_IJSC_llEEES2J_NS2E_6thread17LinearCombinationIfLi1EffLNS2K_9ScaleType4KindE0ELNS_15FloatRoundStyleE2EfEENS1_15EpilogueDefaultEEEEEvvEEEEvNT_6ParamsE,"aw",@nobits
	.sectionflags	@""
	.align	16
	.zero		1024


//--------------------- .nv.shared.reserved.0     --------------------------
	.section	.nv.shared.reserved.0,"aw",@nobits
	.weak		__nv_reservedSMEM_offset_0_alias
	.size		__nv_reservedSMEM_offset_0_alias, 0, 0
	.other		__nv_reservedSMEM_offset_0_alias,@"STO_CUDA_RESERVED_SHARED STV_DEFAULT"
__nv_reservedSMEM_offset_0_alias:
	.zero		0


//--------------------- .nv.global                --------------------------
	.section	.nv.global,"aw",@nobits
.nv.global:
	.type		_ZN39_INTERNAL_542cbbe6_4_k_cu_9fccb347_35084cute1_E,@object
	.size		_ZN39_INTERNAL_542cbbe6_4_k_cu_9fccb347_35084cute1_E,(_ZN39_INTERNAL_542cbbe6_4_k_cu_9fccb347_35084cuda3std3__45__cpo6cbeginE - _ZN39_INTERNAL_542cbbe6_4_k_cu_9fccb347_35084cute1_E)
_ZN39_INTERNAL_542cbbe6_4_k_cu_9fccb347_35084cute1_E:
	.zero		1
	.type		_ZN39_INTERNAL_542cbbe6_4_k_cu_9fccb347_35084cuda3std3__45__cpo6cbeginE,@object
	.size		_ZN39_INTERNAL_542cbbe6_4_k_cu_9fccb347_35084cuda3std3__45__cpo6cbeginE,(_ZN39_INTERNAL_542cbbe6_4_k_cu_9fccb347_35084cuda3std3__48in_placeE - _ZN39_INTERNAL_542cbbe6_4_k_cu_9fccb347_35084cuda3std3__45__cpo6cbeginE)
_ZN39_INTERNAL_542cbbe6_4_k_cu_9fccb347_35084cuda3std3__45__cpo6cbeginE:
	.zero		1
	.type		_ZN39_INTERNAL_542cbbe6_4_k_cu_9fccb347_35084cuda3std3__48in_placeE,@object
	.size		_ZN39_INTERNAL_542cbbe6_4_k_cu_9fccb347_35084cuda3std3__48in_placeE,(_ZN39_INTERNAL_542cbbe6_4_k_cu_9fccb347_35084cuda3std6ranges3__45__cpo9iter_moveE - _ZN39_INTERNAL_542cbbe6_4_k_cu_9fccb347_35084cuda3std3__48in_placeE)
_ZN39_INTERNAL_542cbbe6_4_k_cu_9fccb347_35084cuda3std3__48in_placeE:
	.zero		1
	.type		_ZN39_INTERNAL_542cbbe6_4_k_cu_9fccb347_35084cuda3std6ranges3__45__cpo9iter_moveE,@object
	.size		_ZN39_INTERNAL_542cbbe6_4_k_cu_9fccb347_35084cuda3std6ranges3__45__cpo9iter_moveE,(_ZN39_INTERNAL_542cbbe6_4_k_cu_9fccb347_35084cuda3std3__45__cpo5beginE - _ZN39_INTERNAL_542cbbe6_4_k_cu_9fccb347_35084cuda3std6ranges3__45__cpo9iter_moveE)
_ZN39_INTERNAL_542cbbe6_4_k_cu_9fccb347_35084cuda3std6ranges3__45__cpo9iter_moveE:
	.zero		1
	.type		_ZN39_INTERNAL_542cbbe6_4_k_cu_9fccb347_35084cuda3std3__45__cpo5beginE,@object
	.size		_ZN39_INTERNAL_542cbbe6_4_k_cu_9fccb347_35084cuda3std3__45__cpo5beginE,(_ZN39_INTERNAL_542cbbe6_4_k_cu_9fccb347_35084cuda3std3__441_GLOBAL__N__542cbbe6_4_k_cu_9fccb347_35086ignoreE - _ZN39_INTERNAL_542cbbe6_4_k_cu_9fccb347_35084cuda3std3__45__cpo5beginE)
_ZN39_INTERNAL_542cbbe6_4_k_cu_9fccb347_35084cuda3std3__45__cpo5beginE:
	.zero		1
	.type		_ZN39_INTERNAL_542cbbe6_4_k_cu_9fccb347_35084cuda3std3__441_GLOBAL__N__542cbbe6_4_k_cu_9fccb347_35086ignoreE,@object
	.size		_ZN39_INTERNAL_542cbbe6_4_k_cu_9fccb347_35084cuda3std3__441_GLOBAL__N__542cbbe6_4_k_cu_9fccb347_35086ignoreE,(_ZN39_INTERNAL_542cbbe6_4_k_cu_9fccb347_35084cute7productE - _ZN39_INTERNAL_542cbbe6_4_k_cu_9fccb347_35084cuda3std3__441_GLOBAL__N__542cbbe6_4_k_cu_9fccb347_35086ignoreE)
_ZN39_INTERNAL_542cbbe6_4_k_cu_9fccb347_35084cuda3std3__441_GLOBAL__N__542cbbe6_4_k_cu_9fccb347_35086ignoreE:
	.zero		1
	.type		_ZN39_INTERNAL_542cbbe6_4_k_cu_9fccb347_35084cute7productE,@object
	.size		_ZN39_INTERNAL_542cbbe6_4_k_cu_9fccb347_35084cute7productE,(_ZN39_INTERNAL_542cbbe6_4_k_cu_9fccb347_35084cuda3std3__45__cpo3endE - _ZN39_INTERNAL_542cbbe6_4_k_cu_9fccb347_35084cute7productE)
_ZN39_INTERNAL_542cbbe6_4_k_cu_9fccb347_35084cute7productE:
	.zero		1
	.type		_ZN39_INTERNAL_542cbbe6_4_k_cu_9fccb347_35084cuda3std3__45__cpo3endE,@object
	.size		_ZN39_INTERNAL_542cbbe6_4_k_cu_9fccb347_35084cuda3std3__45__cpo3endE,(_ZN39_INTERNAL_542cbbe6_4_k_cu_9fccb347_35084cuda3std3__419piecewise_constructE - _ZN39_INTERNAL_542cbbe6_4_k_cu_9fccb347_35084cuda3std3__45__cpo3endE)
_ZN39_INTERNAL_542cbbe6_4_k_cu_9fccb347_35084cuda3std3__45__cpo3endE:
	.zero		1
	.type		_ZN39_INTERNAL_542cbbe6_4_k_cu_9fccb347_35084cuda3std3__419piecewise_constructE,@object
	.size		_ZN39_INTERNAL_542cbbe6_4_k_cu_9fccb347_35084cuda3std3__419piecewise_constructE,(_ZN39_INTERNAL_542cbbe6_4_k_cu_9fccb347_35084cuda3std3__45__cpo4cendE - _ZN39_INTERNAL_542cbbe6_4_k_cu_9fccb347_35084cuda3std3__419piecewise_constructE)
_ZN39_INTERNAL_542cbbe6_4_k_cu_9fccb347_35084cuda3std3__419piecewise_constructE:
	.zero		1
	.type		_ZN39_INTERNAL_542cbbe6_4_k_cu_9fccb347_35084cuda3std3__45__cpo4cendE,@object
	.size		_ZN39_INTERNAL_542cbbe6_4_k_cu_9fccb347_35084cuda3std3__45__cpo4cendE,(_ZN39_INTERNAL_542cbbe6_4_k_cu_9fccb347_35084cuda3std6ranges3__45__cpo4swapE - _ZN39_INTERNAL_542cbbe6_4_k_cu_9fccb347_35084cuda3std3__45__cpo4cendE)
_ZN39_INTERNAL_542cbbe6_4_k_cu_9fccb347_35084cuda3std3__45__cpo4cendE:
	.zero		1
	.type		_ZN39_INTERNAL_542cbbe6_4_k_cu_9fccb347_35084cuda3std6ranges3__45__cpo4swapE,@object
	.size		_ZN39_INTERNAL_542cbbe6_4_k_cu_9fccb347_35084cuda3std6ranges3__45__cpo4swapE,(.L_7 - _ZN39_INTERNAL_542cbbe6_4_k_cu_9fccb347_35084cuda3std6ranges3__45__cpo4swapE)
_ZN39_INTERNAL_542cbbe6_4_k_cu_9fccb347_35084cuda3std6ranges3__45__cpo4swapE:
	.zero		1
.L_7:


//--------------------- .nv.constant0._ZN7cutlass13device_kernelINS_4gemm6kernel13GemmUniversalIN4cute5tupleIJiiiiEEENS1_10collective13CollectiveMmaINS1_40MainloopSm90TmaGmmaWarpSpecializedSparseILi3ENS5_IJNS4_1CILi2EEENSA_ILi1EEESC_EEENS1_35KernelTmaWarpSpecializedCooperativeEEENS5_IJNSA_ILi256EEENSA_ILi128EEESH_EEENS_10bfloat16_tENS5_IJNS4_6LayoutINS5_IJiNS5_IJSB_iEEEiEEENS5_IJlNS5_IJSC_SB_EEElEEEEENSK_INS5_IJNS5_IJNS5_IJNSA_ILi8EEESB_NSA_ILi4EEEEEEiEEENS5_IJNS5_IJNSA_ILi16EEESB_SR_EEEiEEEiEEENS5_IJNS5_IJNS5_IJSH_SU_NSA_ILi2048EEEEEENSA_ILi8192EEEEEENS5_IJNS5_IJSC_NSA_ILi1024EEENSA_ILi32EEEEEElEEElEEEEEEEESJ_NS5_IJlSC_lEEENS4_8TiledMMAINS4_8MMA_AtomIJNS4_4SM904GMMA6SPARSE29GMMA_64x128x32_F32BF16BF16_SSILNS1D_5MajorE0ELS1G_0ELNS1D_7ScaleInE1ELS1H_1ELNS1D_9SparseSelE0EEEEEENSK_ISD_NS5_IJSC_NSA_ILi0EEES1L_EEEEENS5_IJNS4_10UnderscoreES1O_S1O_EEEEENS4_13SM90_TMA_LOADENS4_14ComposedLayoutINS4_7SwizzleILi3ELi4ELi3EEENS4_25smem_sparse_ptr_flag_bitsILi2ELi16EEENSK_INS5_IJNS5_IJSC_SQ_EEENS5_IJSB_NSA_ILi64EEEEEEEEENS5_IJNS5_IJS1L_SH_EEESN_EEEEEEEvNS4_8identityENS4_23SM90_TMA_LOAD_MULTICASTENS1S_IS1U_NS4_18smem_ptr_flag_bitsILi16EEENSK_INS5_IJSQ_S1Y_EEENS5_IJS1Y_SC_EEEEEEEvS25_EENS_8epilogue10collective6detail29Sm90TmaWarpSpecializedAdapterINS2F_15DefaultEpilogueIfNS5_IJSC_llEEES2J_NS2E_6thread17LinearCombinationIfLi1EffLNS2K_9ScaleType4KindE0ELNS_15FloatRoundStyleE2EfEENS1_15EpilogueDefaultEEEEEvvEEEEvNT_6ParamsE --------------------------
	.section	.nv.constant0._ZN7cutlass13device_kernelINS_4gemm6kernel13GemmUniversalIN4cute5tupleIJiiiiEEENS1_10collective13CollectiveMmaINS1_40MainloopSm90TmaGmmaWarpSpecializedSparseILi3ENS5_IJNS4_1CILi2EEENSA_ILi1EEESC_EEENS1_35KernelTmaWarpSpecializedCooperativeEEENS5_IJNSA_ILi256EEENSA_ILi128EEESH_EEENS_10bfloat16_tENS5_IJNS4_6LayoutINS5_IJiNS5_IJSB_iEEEiEEENS5_IJlNS5_IJSC_SB_EEElEEEEENSK_INS5_IJNS5_IJNS5_IJNSA_ILi8EEESB_NSA_ILi4EEEEEEiEEENS5_IJNS5_IJNSA_ILi16EEESB_SR_EEEiEEEiEEENS5_IJNS5_IJNS5_IJSH_SU_NSA_ILi2048EEEEEENSA_ILi8192EEEEEENS5_IJNS5_IJSC_NSA_ILi1024EEENSA_ILi32EEEEEElEEElEEEEEEEESJ_NS5_IJlSC_lEEENS4_8TiledMMAINS4_8MMA_AtomIJNS4_4SM904GMMA6SPARSE29GMMA_64x128x32_F32BF16BF16_SSILNS1D_5MajorE0ELS1G_0ELNS1D_7ScaleInE1ELS1H_1ELNS1D_9SparseSelE0EEEEEENSK_ISD_NS5_IJSC_NSA_ILi0EEES1L_EEEEENS5_IJNS4_10UnderscoreES1O_S1O_EEEEENS4_13SM90_TMA_LOADENS4_14ComposedLayoutINS4_7SwizzleILi3ELi4ELi3EEENS4_25smem_sparse_ptr_flag_bitsILi2ELi16EEENSK_INS5_IJNS5_IJSC_SQ_EEENS5_IJSB_NSA_ILi64EEEEEEEEENS5_IJNS5_IJS1L_SH_EEESN_EEEEEEEvNS4_8identityENS4_23SM90_TMA_LOAD_MULTICASTENS1S_IS1U_NS4_18smem_ptr_flag_bitsILi16EEENSK_INS5_IJSQ_S1Y_EEENS5_IJS1Y_SC_EEEEEEEvS25_EENS_8epilogue10collective6detail29Sm90TmaWarpSpecializedAdapterINS2F_15DefaultEpilogueIfNS5_IJSC_llEEES2J_NS2E_6thread17LinearCombinationIfLi1EffLNS2K_9ScaleType4KindE0ELNS_15FloatRoundStyleE2EfEENS1_15EpilogueDefaultEEEEEvvEEEEvNT_6ParamsE,"a",@progbits
	.sectionflags	@""
	.align	4
.nv.constant0._ZN7cutlass13device_kernelINS_4gemm6kernel13GemmUniversalIN4cute5tupleIJiiiiEEENS1_10collective13CollectiveMmaINS1_40MainloopSm90TmaGmmaWarpSpecializedSparseILi3ENS5_IJNS4_1CILi2EEENSA_ILi1EEESC_EEENS1_35KernelTmaWarpSpecializedCooperativeEEENS5_IJNSA_ILi256EEENSA_ILi128EEESH_EEENS_10bfloat16_tENS5_IJNS4_6LayoutINS5_IJiNS5_IJSB_iEEEiEEENS5_IJlNS5_IJSC_SB_EEElEEEEENSK_INS5_IJNS5_IJNS5_IJNSA_ILi8EEESB_NSA_ILi4EEEEEEiEEENS5_IJNS5_IJNSA_ILi16EEESB_SR_EEEiEEEiEEENS5_IJNS5_IJNS5_IJSH_SU_NSA_ILi2048EEEEEENSA_ILi8192EEEEEENS5_IJNS5_IJSC_NSA_ILi1024EEENSA_ILi32EEEEEElEEElEEEEEEEESJ_NS5_IJlSC_lEEENS4_8TiledMMAINS4_8MMA_AtomIJNS4_4SM904GMMA6SPARSE29GMMA_64x128x32_F32BF16BF16_SSILNS1D_5MajorE0ELS1G_0ELNS1D_7ScaleInE1ELS1H_1ELNS1D_9SparseSelE0EEEEEENSK_ISD_NS5_IJSC_NSA_ILi0EEES1L_EEEEENS5_IJNS4_10UnderscoreES1O_S1O_EEEEENS4_13SM90_TMA_LOADENS4_14ComposedLayoutINS4_7SwizzleILi3ELi4ELi3EEENS4_25smem_sparse_ptr_flag_bitsILi2ELi16EEENSK_INS5_IJNS5_IJSC_SQ_EEENS5_IJSB_NSA_ILi64EEEEEEEEENS5_IJNS5_IJS1L_SH_EEESN_EEEEEEEvNS4_8identityENS4_23SM90_TMA_LOAD_MULTICASTENS1S_IS1U_NS4_18smem_ptr_flag_bitsILi16EEENSK_INS5_IJSQ_S1Y_EEENS5_IJS1Y_SC_EEEEEEEvS25_EENS_8epilogue10collective6detail29Sm90TmaWarpSpecializedAdapterINS2F_15DefaultEpilogueIfNS5_IJSC_llEEES2J_NS2E_6thread17LinearCombinationIfLi1EffLNS2K_9ScaleType4KindE0ELNS_15FloatRoundStyleE2EfEENS1_15EpilogueDefaultEEEEEvvEEEEvNT_6ParamsE:
	.zero		1920


//--------------------- SYMBOLS --------------------------

	.type		.nv.reservedSmem.offset0,@object
	.size		.nv.reservedSmem.offset0,0x4
